// auto-generated by cutlass_sweep.gemm — config: {"arch": "sm_90", "cluster_m": 4, "cluster_n": 2, "dtype": "bf16", "dtype_b": "bf16", "layout": "nt", "stages": 0, "tile_k": 128, "tile_m": 64, "tile_n": 64}
#include "cutlass/cutlass.h"
#include "cutlass/gemm/collective/collective_builder.hpp"
#include "cutlass/gemm/device/gemm_universal_adapter.h"
#include "cutlass/gemm/kernel/gemm_universal.hpp"
#include "cutlass/epilogue/collective/collective_builder.hpp"

using ElemA = cutlass::bfloat16_t;
using ElemB = cutlass::bfloat16_t;
using ElemCD = cutlass::bfloat16_t;
using Acc  = float;
using TileShape    = cute::Shape<cute::_64, cute::_64, cute::_128>;
using ClusterShape = cute::Shape<cute::_4, cute::_2, cute::_1>;

using CollectiveEpilogue = typename cutlass::epilogue::collective::CollectiveBuilder<
    cutlass::arch::Sm90, cutlass::arch::OpClassTensorOp,
    TileShape, ClusterShape,
    cutlass::epilogue::collective::EpilogueTileAuto,
    Acc, Acc,
    ElemCD, cutlass::layout::RowMajor, 128 / cutlass::sizeof_bits<ElemCD>::value,
    ElemCD, cutlass::layout::RowMajor, 128 / cutlass::sizeof_bits<ElemCD>::value,
    cutlass::epilogue::collective::EpilogueScheduleAuto
  >::CollectiveOp;

using CollectiveMainloop = typename cutlass::gemm::collective::CollectiveBuilder<
    cutlass::arch::Sm90, cutlass::arch::OpClassTensorOp,
    ElemA, cutlass::layout::RowMajor, 128 / cutlass::sizeof_bits<ElemA>::value,
    ElemB, cutlass::layout::ColumnMajor, 128 / cutlass::sizeof_bits<ElemB>::value,
    Acc,
    TileShape, ClusterShape,
    cutlass::gemm::collective::StageCountAutoCarveout<static_cast<int>(sizeof(typename CollectiveEpilogue::SharedStorage))>,
    cutlass::gemm::collective::KernelScheduleAuto
  >::CollectiveOp;

using GemmKernel = cutlass::gemm::kernel::GemmUniversal<
    cute::Shape<int,int,int,int>,
    CollectiveMainloop,
    CollectiveEpilogue
>;
using Gemm = cutlass::gemm::device::GemmUniversalAdapter<GemmKernel>;

// Force the device kernel symbol into the cubin without needing a host main.
auto* _anchor = &cutlass::device_kernel<GemmKernel>;


// ===== COMPILED SASS (sm_90a) =====

	.target	sm_90a

	.elftype	@"ET_EXEC"


//--------------------- .note.nv.tkinfo           --------------------------
	.section	.note.nv.tkinfo,"",@"SHT_NOTE"
	.sectionflags	@"SHF_NOTE_NV_TKINFO"
	.tkinfo
        /*0018*/ 	.word	0x00000002
        /*0030*/ 	.string	""
        /*0030*/ 	.string	"ptxas"
        /*0030*/ 	.string	"Cuda compilation tools, release 13.0, V13.0.88"
        /*0030*/ 	.string	"Build cuda_13.0.r13.0/compiler.36424714_0"
        /*0030*/ 	.string	"-arch sm_90a -m 64 "



//--------------------- .note.nv.cuinfo           --------------------------
	.section	.note.nv.cuinfo,"",@"SHT_NOTE"
	.sectionflags	@"SHF_NOTE_NV_CUINFO"
        /*0018*/ 	.short	0x0002
        /*001a*/ 	.short	0x005a
        /*001c*/ 	.short	0x0082
	.zero		2


//--------------------- .nv.info                  --------------------------
	.section	.nv.info,"",@"SHT_CUDA_INFO"
	.align	4


	//----- nvinfo : EIATTR_REGCOUNT
	.align		4
        /*0000*/ 	.byte	0x04, 0x2f
        /*0002*/ 	.short	(.L_15 - .L_14)
	.align		4
.L_14:
        /*0004*/ 	.word	index@(_ZN7cutlass13device_kernelINS_4gemm6kernel13GemmUniversalIN4cute5tupleIJiiiiEEENS1_10collective13CollectiveMmaINS1_34MainloopSm90TmaGmmaWarpSpecializedILi7ENS5_IJNS4_1CILi4EEENSA_ILi2EEENSA_ILi1EEEEEENS1_32KernelTmaWarpSpecializedPingpongEEENS5_IJNSA_ILi64EEESH_NSA_ILi128EEEEEENS_10bfloat16_tENS5_IJlSD_lEEESK_SL_NS4_8TiledMMAINS4_8MMA_AtomIJNS4_4SM904GMMA27MMA_64x64x16_F32BF16BF16_SSILNSP_5MajorE0ELSR_0ELNSP_7ScaleInE1ELSS_1EEEEEENS4_6LayoutINS5_IJSD_SD_SD_EEENS5_IJNSA_ILi0EEESX_SX_EEEEENS5_IJNS4_10UnderscoreES10_S10_EEEEENS4_23SM90_TMA_LOAD_MULTICASTENS4_14ComposedLayoutINS4_7SwizzleILi3ELi4ELi3EEENS4_18smem_ptr_flag_bitsILi16EEENSV_INS5_IJNSA_ILi8EEESH_EEENS5_IJSH_SD_EEEEEEEvNS4_8identityES13_S1D_vS1E_EENS_8epilogue10collective6detail29Sm90TmaWarpSpecializedAdapterINS1H_15DefaultEpilogueISK_SL_SL_NS1G_6thread17LinearCombinationISK_Li1EffLNS1L_9ScaleType4KindE0ELNS_15FloatRoundStyleE2ESK_EENS1_15EpilogueDefaultEEEEEvvEEEEvNT_6ParamsE)
        /*0008*/ 	.word	0x000000a8


	//----- nvinfo : EIATTR_FRAME_SIZE
	.align		4
.L_15:
        /*000c*/ 	.byte	0x04, 0x11
        /*000e*/ 	.short	(.L_17 - .L_16)
	.align		4
.L_16:
        /*0010*/ 	.word	index@(_ZN7cutlass13device_kernelINS_4gemm6kernel13GemmUniversalIN4cute5tupleIJiiiiEEENS1_10collective13CollectiveMmaINS1_34MainloopSm90TmaGmmaWarpSpecializedILi7ENS5_IJNS4_1CILi4EEENSA_ILi2EEENSA_ILi1EEEEEENS1_32KernelTmaWarpSpecializedPingpongEEENS5_IJNSA_ILi64EEESH_NSA_ILi128EEEEEENS_10bfloat16_tENS5_IJlSD_lEEESK_SL_NS4_8TiledMMAINS4_8MMA_AtomIJNS4_4SM904GMMA27MMA_64x64x16_F32BF16BF16_SSILNSP_5MajorE0ELSR_0ELNSP_7ScaleInE1ELSS_1EEEEEENS4_6LayoutINS5_IJSD_SD_SD_EEENS5_IJNSA_ILi0EEESX_SX_EEEEENS5_IJNS4_10UnderscoreES10_S10_EEEEENS4_23SM90_TMA_LOAD_MULTICASTENS4_14ComposedLayoutINS4_7SwizzleILi3ELi4ELi3EEENS4_18smem_ptr_flag_bitsILi16EEENSV_INS5_IJNSA_ILi8EEESH_EEENS5_IJSH_SD_EEEEEEEvNS4_8identityES13_S1D_vS1E_EENS_8epilogue10collective6detail29Sm90TmaWarpSpecializedAdapterINS1H_15DefaultEpilogueISK_SL_SL_NS1G_6thread17LinearCombinationISK_Li1EffLNS1L_9ScaleType4KindE0ELNS_15FloatRoundStyleE2ESK_EENS1_15EpilogueDefaultEEEEEvvEEEEvNT_6ParamsE)
        /*0014*/ 	.word	0x00000008


	//----- nvinfo : EIATTR_MIN_STACK_SIZE
	.align		4
.L_17:
        /*0018*/ 	.byte	0x04, 0x12
        /*001a*/ 	.short	(.L_19 - .L_18)
	.align		4
.L_18:
        /*001c*/ 	.word	index@(_ZN7cutlass13device_kernelINS_4gemm6kernel13GemmUniversalIN4cute5tupleIJiiiiEEENS1_10collective13CollectiveMmaINS1_34MainloopSm90TmaGmmaWarpSpecializedILi7ENS5_IJNS4_1CILi4EEENSA_ILi2EEENSA_ILi1EEEEEENS1_32KernelTmaWarpSpecializedPingpongEEENS5_IJNSA_ILi64EEESH_NSA_ILi128EEEEEENS_10bfloat16_tENS5_IJlSD_lEEESK_SL_NS4_8TiledMMAINS4_8MMA_AtomIJNS4_4SM904GMMA27MMA_64x64x16_F32BF16BF16_SSILNSP_5MajorE0ELSR_0ELNSP_7ScaleInE1ELSS_1EEEEEENS4_6LayoutINS5_IJSD_SD_SD_EEENS5_IJNSA_ILi0EEESX_SX_EEEEENS5_IJNS4_10UnderscoreES10_S10_EEEEENS4_23SM90_TMA_LOAD_MULTICASTENS4_14ComposedLayoutINS4_7SwizzleILi3ELi4ELi3EEENS4_18smem_ptr_flag_bitsILi16EEENSV_INS5_IJNSA_ILi8EEESH_EEENS5_IJSH_SD_EEEEEEEvNS4_8identityES13_S1D_vS1E_EENS_8epilogue10collective6detail29Sm90TmaWarpSpecializedAdapterINS1H_15DefaultEpilogueISK_SL_SL_NS1G_6thread17LinearCombinationISK_Li1EffLNS1L_9ScaleType4KindE0ELNS_15FloatRoundStyleE2ESK_EENS1_15EpilogueDefaultEEEEEvvEEEEvNT_6ParamsE)
        /*0020*/ 	.word	0x00000008
.L_19:


//--------------------- .nv.compat                --------------------------
	.section	.nv.compat,"",@"SHT_CUDA_COMPAT_INFO"
	.align	4
        /*0000*/ 	.byte	0x02, 0x09, 0x01, 0x00, 0x02, 0x02, 0x04, 0x00, 0x02, 0x05, 0x05, 0x00, 0x03, 0x07, 0x01, 0x01
        /*0010*/ 	.byte	0x02, 0x03, 0x01, 0x00, 0x02, 0x06, 0x01, 0x00, 0x04, 0x0b, 0x08, 0x00, 0x00, 0x00, 0x00, 0x00
        /*0020*/ 	.byte	0x00, 0x00, 0x00, 0x00


//--------------------- .nv.info._ZN7cutlass13device_kernelINS_4gemm6kernel13GemmUniversalIN4cute5tupleIJiiiiEEENS1_10collective13CollectiveMmaINS1_34MainloopSm90TmaGmmaWarpSpecializedILi7ENS5_IJNS4_1CILi4EEENSA_ILi2EEENSA_ILi1EEEEEENS1_32KernelTmaWarpSpecializedPingpongEEENS5_IJNSA_ILi64EEESH_NSA_ILi128EEEEEENS_10bfloat16_tENS5_IJlSD_lEEESK_SL_NS4_8TiledMMAINS4_8MMA_AtomIJNS4_4SM904GMMA27MMA_64x64x16_F32BF16BF16_SSILNSP_5MajorE0ELSR_0ELNSP_7ScaleInE1ELSS_1EEEEEENS4_6LayoutINS5_IJSD_SD_SD_EEENS5_IJNSA_ILi0EEESX_SX_EEEEENS5_IJNS4_10UnderscoreES10_S10_EEEEENS4_23SM90_TMA_LOAD_MULTICASTENS4_14ComposedLayoutINS4_7SwizzleILi3ELi4ELi3EEENS4_18smem_ptr_flag_bitsILi16EEENSV_INS5_IJNSA_ILi8EEESH_EEENS5_IJSH_SD_EEEEEEEvNS4_8identityES13_S1D_vS1E_EENS_8epilogue10collective6detail29Sm90TmaWarpSpecializedAdapterINS1H_15DefaultEpilogueISK_SL_SL_NS1G_6thread17LinearCombinationISK_Li1EffLNS1L_9ScaleType4KindE0ELNS_15FloatRoundStyleE2ESK_EENS1_15EpilogueDefaultEEEEEvvEEEEvNT_6ParamsE --------------------------
	.section	.nv.info._ZN7cutlass13device_kernelINS_4gemm6kernel13GemmUniversalIN4cute5tupleIJiiiiEEENS1_10collective13CollectiveMmaINS1_34MainloopSm90TmaGmmaWarpSpecializedILi7ENS5_IJNS4_1CILi4EEENSA_ILi2EEENSA_ILi1EEEEEENS1_32KernelTmaWarpSpecializedPingpongEEENS5_IJNSA_ILi64EEESH_NSA_ILi128EEEEEENS_10bfloat16_tENS5_IJlSD_lEEESK_SL_NS4_8TiledMMAINS4_8MMA_AtomIJNS4_4SM904GMMA27MMA_64x64x16_F32BF16BF16_SSILNSP_5MajorE0ELSR_0ELNSP_7ScaleInE1ELSS_1EEEEEENS4_6LayoutINS5_IJSD_SD_SD_EEENS5_IJNSA_ILi0EEESX_SX_EEEEENS5_IJNS4_10UnderscoreES10_S10_EEEEENS4_23SM90_TMA_LOAD_MULTICASTENS4_14ComposedLayoutINS4_7SwizzleILi3ELi4ELi3EEENS4_18smem_ptr_flag_bitsILi16EEENSV_INS5_IJNSA_ILi8EEESH_EEENS5_IJSH_SD_EEEEEEEvNS4_8identityES13_S1D_vS1E_EENS_8epilogue10collective6detail29Sm90TmaWarpSpecializedAdapterINS1H_15DefaultEpilogueISK_SL_SL_NS1G_6thread17LinearCombinationISK_Li1EffLNS1L_9ScaleType4KindE0ELNS_15FloatRoundStyleE2ESK_EENS1_15EpilogueDefaultEEEEEvvEEEEvNT_6ParamsE,"",@"SHT_CUDA_INFO"
	.sectionflags	@""
	.align	4


	//----- nvinfo : EIATTR_CUDA_API_VERSION
	.align		4
        /*0000*/ 	.byte	0x04, 0x37
        /*0002*/ 	.short	(.L_21 - .L_20)
.L_20:
        /*0004*/ 	.word	0x00000082


	//----- nvinfo : EIATTR_KPARAM_INFO
	.align		4
.L_21:
        /*0008*/ 	.byte	0x04, 0x17
        /*000a*/ 	.short	(.L_23 - .L_22)
.L_22:
        /*000c*/ 	.word	0x00000000
        /*0010*/ 	.short	0x0000
        /*0012*/ 	.short	0x0070
        /*0014*/ 	.byte	0x00, 0xf0, 0x01, 0x10


	//----- nvinfo : EIATTR_SPARSE_MMA_MASK
	.align		4
.L_23:
        /*0018*/ 	.byte	0x03, 0x50
        /*001a*/ 	.short	0x0000


	//----- nvinfo : EIATTR_MAXREG_COUNT
	.align		4
        /*001c*/ 	.byte	0x03, 0x1b
        /*001e*/ 	.short	0x00a8


	//----- nvinfo : EIATTR_NUM_BARRIERS
	.align		4
        /*0020*/ 	.byte	0x02, 0x4c
        /*0022*/ 	.byte	0x01
	.zero		1


	//----- nvinfo : EIATTR_EXTERNS
	.align		4
        /*0024*/ 	.byte	0x04, 0x0f
        /*0026*/ 	.short	(.L_25 - .L_24)


	//   ....[0]....
	.align		4
.L_24:
        /*0028*/ 	.word	index@(__assertfail)


	//----- nvinfo : EIATTR_ANNOTATIONS
	.align		4
.L_25:
        /*002c*/ 	.byte	0x04, 0x55
        /*002e*/ 	.short	(.L_27 - .L_26)


	//   ....[0]....
.L_26:
        /*0030*/ 	.word	0x00000001
        /*0034*/ 	.byte	0x30, 0x0e, 0x00, 0x00, 0x01, 0x00, 0x00, 0x00, 0x00, 0x15, 0x00, 0x00, 0x01, 0x00, 0x00, 0x00
        /*0044*/ 	.byte	0xd0, 0x49, 0x00, 0x00, 0x01, 0x00, 0x00, 0x00, 0x20, 0x58, 0x00, 0x00


	//----- nvinfo : EIATTR_MERCURY_ISA_VERSION
	.align		4
.L_27:
        /*0050*/ 	.byte	0x03, 0x5f
        /*0052*/ 	.short	0x0101


	//----- nvinfo : EIATTR_INT_WARP_WIDE_INSTR_OFFSETS
	.align		4
        /*0054*/ 	.byte	0x04, 0x31
        /*0056*/ 	.short	(.L_29 - .L_28)


	//   ....[0]....
.L_28:
        /*0058*/ 	.word	0x00000560


	//   ....[1]....
        /*005c*/ 	.word	0x00000600


	//   ....[2]....
        /*0060*/ 	.word	0x00000620


	//   ....[3]....
        /*0064*/ 	.word	0x00000630


	//   ....[4]....
        /*0068*/ 	.word	0x00000680


	//   ....[5]....
        /*006c*/ 	.word	0x000006a0


	//   ....[6]....
        /*0070*/ 	.word	0x000007f0


	//   ....[7]....
        /*0074*/ 	.word	0x00000830


	//----- nvinfo : EIATTR_COOP_GROUP_MASK_REGIDS
	.align		4
.L_29:
        /*0078*/ 	.byte	0x04, 0x29
        /*007a*/ 	.short	(.L_31 - .L_30)


	//   ....[0]....
.L_30:
        /*007c*/ 	.word	0xffffffff


	//   ....[1]....
        /*0080*/ 	.word	0xffffffff


	//   ....[2]....
        /*0084*/ 	.word	0xffffffff


	//   ....[3]....
        /*0088*/ 	.word	0xffffffff


	//   ....[4]....
        /*008c*/ 	.word	0xffffffff


	//   ....[5]....
        /*0090*/ 	.word	0xffffffff


	//   ....[6]....
        /*0094*/ 	.word	0xffffffff


	//----- nvinfo : EIATTR_COOP_GROUP_INSTR_OFFSETS
	.align		4
.L_31:
        /*0098*/ 	.byte	0x04, 0x28
        /*009a*/ 	.short	(.L_33 - .L_32)


	//   ....[0]....
.L_32:
        /*009c*/ 	.word	0x00000070


	//   ....[1]....
        /*00a0*/ 	.word	0x00000080


	//   ....[2]....
        /*00a4*/ 	.word	0x00000140


	//   ....[3]....
        /*00a8*/ 	.word	0x00000330


	//   ....[4]....
        /*00ac*/ 	.word	0x00000370


	//   ....[5]....
        /*00b0*/ 	.word	0x000003b0


	//   ....[6]....
        /*00b4*/ 	.word	0x000009e0


	//----- nvinfo : EIATTR_REG_RECONFIG
	.align		4
.L_33:
        /*00b8*/ 	.byte	0x01, 0x54
	.zero		2


	//----- nvinfo : EIATTR_SYSCALL_OFFSETS
	.align		4
        /*00bc*/ 	.byte	0x04, 0x46
        /*00be*/ 	.short	(.L_35 - .L_34)


	//   ....[0]....
.L_34:
        /*00c0*/ 	.word	0x000019f0


	//----- nvinfo : EIATTR_MBARRIER_INSTR_OFFSETS
	.align		4
.L_35:
        /*00c4*/ 	.byte	0x04, 0x39
        /*00c6*/ 	.short	(.L_37 - .L_36)


	//   ....[0]....
.L_36:
        /*00c8*/ 	.word	0x00000240
        /*00cc*/ 	.word	0x000000ff
        /*00d0*/ 	.word	0x00000000
        /*00d4*/ 	.short	0x0100
        /*00d6*/ 	.byte	0x08
	.zero		1


	//   ....[1]....
        /*00d8*/ 	.word	0x00000250
        /*00dc*/ 	.word	0x000000ff
        /*00e0*/ 	.word	0x00000038
        /*00e4*/ 	.short	0x0100
        /*00e6*/ 	.byte	0x08
	.zero		1


	//   ....[2]....
        /*00e8*/ 	.word	0x00000260
        /*00ec*/ 	.word	0x000000ff
        /*00f0*/ 	.word	0x00000008
        /*00f4*/ 	.short	0x0100
        /*00f6*/ 	.byte	0x08
	.zero		1


	//   ....[3]....
        /*00f8*/ 	.word	0x00000270
        /*00fc*/ 	.word	0x000000ff
        /*0100*/ 	.word	0x00000040
        /*0104*/ 	.short	0x0100
        /*0106*/ 	.byte	0x08
	.zero		1


	//   ....[4]....
        /*0108*/ 	.word	0x00000280
        /*010c*/ 	.word	0x000000ff
        /*0110*/ 	.word	0x00000010
        /*0114*/ 	.short	0x0100
        /*0116*/ 	.byte	0x08
	.zero		1


	//   ....[5]....
        /*0118*/ 	.word	0x00000290
        /*011c*/ 	.word	0x000000ff
        /*0120*/ 	.word	0x00000048
        /*0124*/ 	.short	0x0100
        /*0126*/ 	.byte	0x08
	.zero		1


	//   ....[6]....
        /*0128*/ 	.word	0x000002a0
        /*012c*/ 	.word	0x000000ff
        /*0130*/ 	.word	0x00000018
        /*0134*/ 	.short	0x0100
        /*0136*/ 	.byte	0x08
	.zero		1


	//   ....[7]....
        /*0138*/ 	.word	0x000002b0
        /*013c*/ 	.word	0x000000ff
        /*0140*/ 	.word	0x00000050
        /*0144*/ 	.short	0x0100
        /*0146*/ 	.byte	0x08
	.zero		1


	//   ....[8]....
        /*0148*/ 	.word	0x000002c0
        /*014c*/ 	.word	0x000000ff
        /*0150*/ 	.word	0x00000020
        /*0154*/ 	.short	0x0100
        /*0156*/ 	.byte	0x08
	.zero		1


	//   ....[9]....
        /*0158*/ 	.word	0x000002d0
        /*015c*/ 	.word	0x000000ff
        /*0160*/ 	.word	0x00000058
        /*0164*/ 	.short	0x0100
        /*0166*/ 	.byte	0x08
	.zero		1


	//   ....[10]....
        /*0168*/ 	.word	0x000002e0
        /*016c*/ 	.word	0x000000ff
        /*0170*/ 	.word	0x00000028
        /*0174*/ 	.short	0x0100
        /*0176*/ 	.byte	0x08
	.zero		1


	//   ....[11]....
        /*0178*/ 	.word	0x000002f0
        /*017c*/ 	.word	0x000000ff
        /*0180*/ 	.word	0x00000060
        /*0184*/ 	.short	0x0100
        /*0186*/ 	.byte	0x08
	.zero		1


	//   ....[12]....
        /*0188*/ 	.word	0x00000300
        /*018c*/ 	.word	0x000000ff
        /*0190*/ 	.word	0x00000030
        /*0194*/ 	.short	0x0100
        /*0196*/ 	.byte	0x08
	.zero		1


	//   ....[13]....
        /*0198*/ 	.word	0x00000310
        /*019c*/ 	.word	0x000000ff
        /*01a0*/ 	.word	0x00000068
        /*01a4*/ 	.short	0x0100
        /*01a6*/ 	.byte	0x08
	.zero		1


	//   ....[14]....
        /*01a8*/ 	.word	0x00000860
        /*01ac*/ 	.word	0x000000ff
        /*01b0*/ 	.word	0x000000a0
        /*01b4*/ 	.short	0x0100
        /*01b6*/ 	.byte	0x08
	.zero		1


	//   ....[15]....
        /*01b8*/ 	.word	0x00000900
        /*01bc*/ 	.word	0x000000ff
        /*01c0*/ 	.word	0x000000a8
        /*01c4*/ 	.short	0x0100
        /*01c6*/ 	.byte	0x08
	.zero		1


	//   ....[16]....
        /*01c8*/ 	.word	0x00000960
        /*01cc*/ 	.word	0x000000ff
        /*01d0*/ 	.word	0x00000080
        /*01d4*/ 	.short	0x0100
        /*01d6*/ 	.byte	0x09
	.zero		1


	//   ....[17]....
        /*01d8*/ 	.word	0x00000970
        /*01dc*/ 	.word	0x000000ff
        /*01e0*/ 	.word	0x00000088
        /*01e4*/ 	.short	0x0100
        /*01e6*/ 	.byte	0x09
	.zero		1


	//   ....[18]....
        /*01e8*/ 	.word	0x00000980
        /*01ec*/ 	.word	0x000000ff
        /*01f0*/ 	.word	0x00000090
        /*01f4*/ 	.short	0x0100
        /*01f6*/ 	.byte	0x09
	.zero		1


	//   ....[19]....
        /*01f8*/ 	.word	0x00000990
        /*01fc*/ 	.word	0x000000ff
        /*0200*/ 	.word	0x00000098
        /*0204*/ 	.short	0x0100
        /*0206*/ 	.byte	0x09
	.zero		1


	//   ....[20]....
        /*0208*/ 	.word	0x000018b0
        /*020c*/ 	.word	0x000000ff
        /*0210*/ 	.word	0xfffffff8
        /*0214*/ 	.short	0x010a
        /*0216*/ 	.byte	0x2b
	.zero		1


	//   ....[21]....
        /*0218*/ 	.word	0x00001a70
        /*021c*/ 	.word	0x00000003
        /*0220*/ 	.word	0x00000000
        /*0224*/ 	.short	0x010a
        /*0226*/ 	.byte	0x3f
	.zero		1


	//   ....[22]....
        /*0228*/ 	.word	0x00001ab0
        /*022c*/ 	.word	0x00000003
        /*0230*/ 	.word	0x00000000
        /*0234*/ 	.short	0x010a
        /*0236*/ 	.byte	0x3f
	.zero		1


	//   ....[23]....
        /*0238*/ 	.word	0x00001f70
        /*023c*/ 	.word	0x000000ff
        /*0240*/ 	.word	0x00000000
        /*0244*/ 	.short	0x010a
        /*0246*/ 	.byte	0x04
	.zero		1


	//   ....[24]....
        /*0248*/ 	.word	0x00001fb0
        /*024c*/ 	.word	0x000000ff
        /*0250*/ 	.word	0x00000000
        /*0254*/ 	.short	0x010a
        /*0256*/ 	.byte	0x04
	.zero		1


	//   ....[25]....
        /*0258*/ 	.word	0x000023d0
        /*025c*/ 	.word	0x00000005
        /*0260*/ 	.word	0x00000000
        /*0264*/ 	.short	0x0101
        /*0266*/ 	.byte	0x3f
	.zero		1


	//   ....[26]....
        /*0268*/ 	.word	0x000024e0
        /*026c*/ 	.word	0x00000003
        /*0270*/ 	.word	0x00000000
        /*0274*/ 	.short	0x0101
        /*0276*/ 	.byte	0x30
	.zero		1


	//   ....[27]....
        /*0278*/ 	.word	0x00002610
        /*027c*/ 	.word	0x00000000
        /*0280*/ 	.word	0x00000000
        /*0284*/ 	.short	0x0101
        /*0286*/ 	.byte	0x3f
	.zero		1


	//   ....[28]....
        /*0288*/ 	.word	0x00002690
        /*028c*/ 	.word	0x000000ff
        /*0290*/ 	.word	0x00000008
        /*0294*/ 	.short	0x010a
        /*0296*/ 	.byte	0x2b
	.zero		1


	//   ....[29]....
        /*0298*/ 	.word	0x00004a10
        /*029c*/ 	.word	0x00000000
        /*02a0*/ 	.word	0x00000000
        /*02a4*/ 	.short	0x0101
        /*02a6*/ 	.byte	0x30
	.zero		1


	//   ....[30]....
        /*02a8*/ 	.word	0x00005480
        /*02ac*/ 	.word	0x0000000b
        /*02b0*/ 	.word	0x00000038
        /*02b4*/ 	.short	0x010a
        /*02b6*/ 	.byte	0x3f
	.zero		1


	//   ....[31]....
        /*02b8*/ 	.word	0x00005980
        /*02bc*/ 	.word	0x00000006
        /*02c0*/ 	.word	0x000000a8
        /*02c4*/ 	.short	0x0101
        /*02c6*/ 	.byte	0x3f
	.zero		1


	//   ....[32]....
        /*02c8*/ 	.word	0x00006090
        /*02cc*/ 	.word	0x00000007
        /*02d0*/ 	.word	0x00000000
        /*02d4*/ 	.short	0x010a
        /*02d6*/ 	.byte	0x3f
	.zero		1


	//   ....[33]....
        /*02d8*/ 	.word	0x00006110
        /*02dc*/ 	.word	0x00000006
        /*02e0*/ 	.word	0x00000000
        /*02e4*/ 	.short	0x010a
        /*02e6*/ 	.byte	0x3f
	.zero		1


	//   ....[34]....
        /*02e8*/ 	.word	0x000061a0
        /*02ec*/ 	.word	0x00000007
        /*02f0*/ 	.word	0x00000000
        /*02f4*/ 	.short	0x010a
        /*02f6*/ 	.byte	0x3f
	.zero		1


	//   ....[35]....
        /*02f8*/ 	.word	0x00006230
        /*02fc*/ 	.word	0x00000006
        /*0300*/ 	.word	0x00000000
        /*0304*/ 	.short	0x010a
        /*0306*/ 	.byte	0x3f
	.zero		1


	//   ....[36]....
        /*0308*/ 	.word	0x000062c0
        /*030c*/ 	.word	0x00000007
        /*0310*/ 	.word	0x00000000
        /*0314*/ 	.short	0x010a
        /*0316*/ 	.byte	0x3f
	.zero		1


	//   ....[37]....
        /*0318*/ 	.word	0x00006350
        /*031c*/ 	.word	0x00000006
        /*0320*/ 	.word	0x00000000
        /*0324*/ 	.short	0x010a
        /*0326*/ 	.byte	0x3f
	.zero		1


	//   ....[38]....
        /*0328*/ 	.word	0x000063e0
        /*032c*/ 	.word	0x00000005
        /*0330*/ 	.word	0x00000000
        /*0334*/ 	.short	0x010a
        /*0336*/ 	.byte	0x3f
	.zero		1


	//   ....[39]....
        /*0338*/ 	.word	0x00006450
        /*033c*/ 	.word	0x00000003
        /*0340*/ 	.word	0xfffffff8
        /*0344*/ 	.short	0x010a
        /*0346*/ 	.byte	0x3f
	.zero		1


	//   ....[40]....
        /*0348*/ 	.word	0x000064a0
        /*034c*/ 	.word	0x00000003
        /*0350*/ 	.word	0x00000000
        /*0354*/ 	.short	0x010a
        /*0356*/ 	.byte	0x3f
	.zero		1


	//   ....[41]....
        /*0358*/ 	.word	0x00006500
        /*035c*/ 	.word	0x00000005
        /*0360*/ 	.word	0x00000000
        /*0364*/ 	.short	0x010a
        /*0366*/ 	.byte	0x3f
	.zero		1


	//   ....[42]....
        /*0368*/ 	.word	0x00006560
        /*036c*/ 	.word	0x00000003
        /*0370*/ 	.word	0x00000008
        /*0374*/ 	.short	0x010a
        /*0376*/ 	.byte	0x3f
	.zero		1


	//   ....[43]....
        /*0378*/ 	.word	0x00006630
        /*037c*/ 	.word	0x0000000b
        /*0380*/ 	.word	0x00000038
        /*0384*/ 	.short	0x010a
        /*0386*/ 	.byte	0x3f
	.zero		1


	//   ....[44]....
        /*0388*/ 	.word	0x00006700
        /*038c*/ 	.word	0x00000007
        /*0390*/ 	.word	0x00000000
        /*0394*/ 	.short	0x010a
        /*0396*/ 	.byte	0x3f
	.zero		1


	//   ....[45]....
        /*0398*/ 	.word	0x00006750
        /*039c*/ 	.word	0x00000006
        /*03a0*/ 	.word	0x00000000
        /*03a4*/ 	.short	0x010a
        /*03a6*/ 	.byte	0x3f
	.zero		1


	//   ....[46]....
        /*03a8*/ 	.word	0x000067a0
        /*03ac*/ 	.word	0x00000007
        /*03b0*/ 	.word	0x00000000
        /*03b4*/ 	.short	0x010a
        /*03b6*/ 	.byte	0x3f
	.zero		1


	//   ....[47]....
        /*03b8*/ 	.word	0x000067f0
        /*03bc*/ 	.word	0x00000006
        /*03c0*/ 	.word	0x00000000
        /*03c4*/ 	.short	0x010a
        /*03c6*/ 	.byte	0x3f
	.zero		1


	//   ....[48]....
        /*03c8*/ 	.word	0x00006840
        /*03cc*/ 	.word	0x00000007
        /*03d0*/ 	.word	0x00000000
        /*03d4*/ 	.short	0x010a
        /*03d6*/ 	.byte	0x3f
	.zero		1


	//   ....[49]....
        /*03d8*/ 	.word	0x00006890
        /*03dc*/ 	.word	0x00000006
        /*03e0*/ 	.word	0x00000000
        /*03e4*/ 	.short	0x010a
        /*03e6*/ 	.byte	0x3f
	.zero		1


	//----- nvinfo : EIATTR_NUM_MBARRIERS
	.align		4
.L_37:
        /*03e8*/ 	.byte	0x03, 0x38
        /*03ea*/ 	.short	0x0014


	//----- nvinfo : EIATTR_EXIT_INSTR_OFFSETS
	.align		4
        /*03ec*/ 	.byte	0x04, 0x1c
        /*03ee*/ 	.short	(.L_39 - .L_38)


	//   ....[0]....
.L_38:
        /*03f0*/ 	.word	0x00001490


	//   ....[1]....
        /*03f4*/ 	.word	0x000014f0


	//   ....[2]....
        /*03f8*/ 	.word	0x00005050


	//   ....[3]....
        /*03fc*/ 	.word	0x00005080


	//   ....[4]....
        /*0400*/ 	.word	0x00006430


	//----- nvinfo : EIATTR_MAX_THREADS
	.align		4
.L_39:
        /*0404*/ 	.byte	0x04, 0x05
        /*0406*/ 	.short	(.L_41 - .L_40)
.L_40:
        /*0408*/ 	.word	0x00000180
        /*040c*/ 	.word	0x00000001
        /*0410*/ 	.word	0x00000001


	//----- nvinfo : EIATTR_CRS_STACK_SIZE
	.align		4
.L_41:
        /*0414*/ 	.byte	0x04, 0x1e
        /*0416*/ 	.short	(.L_43 - .L_42)
.L_42:
        /*0418*/ 	.word	0x00000000


	//----- nvinfo : EIATTR_CBANK_PARAM_SIZE
	.align		4
.L_43:
        /*041c*/ 	.byte	0x03, 0x19
        /*041e*/ 	.short	0x0470


	//----- nvinfo : EIATTR_PARAM_CBANK
	.align		4
        /*0420*/ 	.byte	0x04, 0x0a
        /*0422*/ 	.short	(.L_45 - .L_44)
	.align		4
.L_44:
        /*0424*/ 	.word	index@(.nv.constant0._ZN7cutlass13device_kernelINS_4gemm6kernel13GemmUniversalIN4cute5tupleIJiiiiEEENS1_10collective13CollectiveMmaINS1_34MainloopSm90TmaGmmaWarpSpecializedILi7ENS5_IJNS4_1CILi4EEENSA_ILi2EEENSA_ILi1EEEEEENS1_32KernelTmaWarpSpecializedPingpongEEENS5_IJNSA_ILi64EEESH_NSA_ILi128EEEEEENS_10bfloat16_tENS5_IJlSD_lEEESK_SL_NS4_8TiledMMAINS4_8MMA_AtomIJNS4_4SM904GMMA27MMA_64x64x16_F32BF16BF16_SSILNSP_5MajorE0ELSR_0ELNSP_7ScaleInE1ELSS_1EEEEEENS4_6LayoutINS5_IJSD_SD_SD_EEENS5_IJNSA_ILi0EEESX_SX_EEEEENS5_IJNS4_10UnderscoreES10_S10_EEEEENS4_23SM90_TMA_LOAD_MULTICASTENS4_14ComposedLayoutINS4_7SwizzleILi3ELi4ELi3EEENS4_18smem_ptr_flag_bitsILi16EEENSV_INS5_IJNSA_ILi8EEESH_EEENS5_IJSH_SD_EEEEEEEvNS4_8identityES13_S1D_vS1E_EENS_8epilogue10collective6detail29Sm90TmaWarpSpecializedAdapterINS1H_15DefaultEpilogueISK_SL_SL_NS1G_6thread17LinearCombinationISK_Li1EffLNS1L_9ScaleType4KindE0ELNS_15FloatRoundStyleE2ESK_EENS1_15EpilogueDefaultEEEEEvvEEEEvNT_6ParamsE)
        /*0428*/ 	.short	0x0210
        /*042a*/ 	.short	0x0470


	//----- nvinfo : EIATTR_SW_WAR
	.align		4
.L_45:
        /*042c*/ 	.byte	0x04, 0x36
        /*042e*/ 	.short	(.L_47 - .L_46)
.L_46:
        /*0430*/ 	.word	0x00000008
.L_47:


//--------------------- .nv.callgraph             --------------------------
	.section	.nv.callgraph,"",@"SHT_CUDA_CALLGRAPH"
	.align	4
	.sectionentsize	8
	.align		4
        /*0000*/ 	.word	0x00000000
	.align		4
        /*0004*/ 	.word	0xffffffff
	.align		4
        /*0008*/ 	.word	index@(_ZN7cutlass13device_kernelINS_4gemm6kernel13GemmUniversalIN4cute5tupleIJiiiiEEENS1_10collective13CollectiveMmaINS1_34MainloopSm90TmaGmmaWarpSpecializedILi7ENS5_IJNS4_1CILi4EEENSA_ILi2EEENSA_ILi1EEEEEENS1_32KernelTmaWarpSpecializedPingpongEEENS5_IJNSA_ILi64EEESH_NSA_ILi128EEEEEENS_10bfloat16_tENS5_IJlSD_lEEESK_SL_NS4_8TiledMMAINS4_8MMA_AtomIJNS4_4SM904GMMA27MMA_64x64x16_F32BF16BF16_SSILNSP_5MajorE0ELSR_0ELNSP_7ScaleInE1ELSS_1EEEEEENS4_6LayoutINS5_IJSD_SD_SD_EEENS5_IJNSA_ILi0EEESX_SX_EEEEENS5_IJNS4_10UnderscoreES10_S10_EEEEENS4_23SM90_TMA_LOAD_MULTICASTENS4_14ComposedLayoutINS4_7SwizzleILi3ELi4ELi3EEENS4_18smem_ptr_flag_bitsILi16EEENSV_INS5_IJNSA_ILi8EEESH_EEENS5_IJSH_SD_EEEEEEEvNS4_8identityES13_S1D_vS1E_EENS_8epilogue10collective6detail29Sm90TmaWarpSpecializedAdapterINS1H_15DefaultEpilogueISK_SL_SL_NS1G_6thread17LinearCombinationISK_Li1EffLNS1L_9ScaleType4KindE0ELNS_15FloatRoundStyleE2ESK_EENS1_15EpilogueDefaultEEEEEvvEEEEvNT_6ParamsE)
	.align		4
        /*000c*/ 	.word	index@(__assertfail)
	.align		4
        /*0010*/ 	.word	0x00000000
	.align		4
        /*0014*/ 	.word	0xfffffffe
	.align		4
        /*0018*/ 	.word	0x00000000
	.align		4
        /*001c*/ 	.word	0xfffffffd
	.align		4
        /*0020*/ 	.word	0x00000000
	.align		4
        /*0024*/ 	.word	0xfffffffc


//--------------------- .nv.constant4             --------------------------
	.section	.nv.constant4,"a",@progbits
	.align	8
	.align		8
.nv.constant4:
        /*0000*/ 	.dword	__assertfail
	.align		8
        /*0008*/ 	.dword	__unnamed_1
	.align		8
        /*0010*/ 	.dword	_ZN40_INTERNAL_772768a8_4_k_cu_021d53f4_184334cuda3std3__45__cpo5beginE
	.align		8
        /*0018*/ 	.dword	_ZN40_INTERNAL_772768a8_4_k_cu_021d53f4_184334cuda3std3__45__cpo3endE
	.align		8
        /*0020*/ 	.dword	_ZN40_INTERNAL_772768a8_4_k_cu_021d53f4_184334cuda3std3__45__cpo6cbeginE
	.align		8
        /*0028*/ 	.dword	_ZN40_INTERNAL_772768a8_4_k_cu_021d53f4_184334cuda3std3__45__cpo4cendE
	.align		8
        /*0030*/ 	.dword	_ZN40_INTERNAL_772768a8_4_k_cu_021d53f4_184334cuda3std3__442_GLOBAL__N__772768a8_4_k_cu_021d53f4_184336ignoreE
	.align		8
        /*0038*/ 	.dword	_ZN40_INTERNAL_772768a8_4_k_cu_021d53f4_184334cuda3std3__419piecewise_constructE
	.align		8
        /*0040*/ 	.dword	_ZN40_INTERNAL_772768a8_4_k_cu_021d53f4_184334cuda3std3__48in_placeE
	.align		8
        /*0048*/ 	.dword	_ZN40_INTERNAL_772768a8_4_k_cu_021d53f4_184334cuda3std6ranges3__45__cpo4swapE
	.align		8
        /*0050*/ 	.dword	_ZN40_INTERNAL_772768a8_4_k_cu_021d53f4_184334cuda3std6ranges3__45__cpo9iter_moveE
	.align		8
        /*0058*/ 	.dword	_ZN40_INTERNAL_772768a8_4_k_cu_021d53f4_184334cute7productE
	.align		8
        /*0060*/ 	.dword	_ZN40_INTERNAL_772768a8_4_k_cu_021d53f4_184334cute1_E
	.align		8
        /*0068*/ 	.dword	$str$22
	.align		8
        /*0070*/ 	.dword	$str$23


//--------------------- .text._ZN7cutlass13device_kernelINS_4gemm6kernel13GemmUniversalIN4cute5tupleIJiiiiEEENS1_10collective13CollectiveMmaINS1_34MainloopSm90TmaGmmaWarpSpecializedILi7ENS5_IJNS4_1CILi4EEENSA_ILi2EEENSA_ILi1EEEEEENS1_32KernelTmaWarpSpecializedPingpongEEENS5_IJNSA_ILi64EEESH_NSA_ILi128EEEEEENS_10bfloat16_tENS5_IJlSD_lEEESK_SL_NS4_8TiledMMAINS4_8MMA_AtomIJNS4_4SM904GMMA27MMA_64x64x16_F32BF16BF16_SSILNSP_5MajorE0ELSR_0ELNSP_7ScaleInE1ELSS_1EEEEEENS4_6LayoutINS5_IJSD_SD_SD_EEENS5_IJNSA_ILi0EEESX_SX_EEEEENS5_IJNS4_10UnderscoreES10_S10_EEEEENS4_23SM90_TMA_LOAD_MULTICASTENS4_14ComposedLayoutINS4_7SwizzleILi3ELi4ELi3EEENS4_18smem_ptr_flag_bitsILi16EEENSV_INS5_IJNSA_ILi8EEESH_EEENS5_IJSH_SD_EEEEEEEvNS4_8identityES13_S1D_vS1E_EENS_8epilogue10collective6detail29Sm90TmaWarpSpecializedAdapterINS1H_15DefaultEpilogueISK_SL_SL_NS1G_6thread17LinearCombinationISK_Li1EffLNS1L_9ScaleType4KindE0ELNS_15FloatRoundStyleE2ESK_EENS1_15EpilogueDefaultEEEEEvvEEEEvNT_6ParamsE --------------------------
	.section	.text._ZN7cutlass13device_kernelINS_4gemm6kernel13GemmUniversalIN4cute5tupleIJiiiiEEENS1_10collective13CollectiveMmaINS1_34MainloopSm90TmaGmmaWarpSpecializedILi7ENS5_IJNS4_1CILi4EEENSA_ILi2EEENSA_ILi1EEEEEENS1_32KernelTmaWarpSpecializedPingpongEEENS5_IJNSA_ILi64EEESH_NSA_ILi128EEEEEENS_10bfloat16_tENS5_IJlSD_lEEESK_SL_NS4_8TiledMMAINS4_8MMA_AtomIJNS4_4SM904GMMA27MMA_64x64x16_F32BF16BF16_SSILNSP_5MajorE0ELSR_0ELNSP_7ScaleInE1ELSS_1EEEEEENS4_6LayoutINS5_IJSD_SD_SD_EEENS5_IJNSA_ILi0EEESX_SX_EEEEENS5_IJNS4_10UnderscoreES10_S10_EEEEENS4_23SM90_TMA_LOAD_MULTICASTENS4_14ComposedLayoutINS4_7SwizzleILi3ELi4ELi3EEENS4_18smem_ptr_flag_bitsILi16EEENSV_INS5_IJNSA_ILi8EEESH_EEENS5_IJSH_SD_EEEEEEEvNS4_8identityES13_S1D_vS1E_EENS_8epilogue10collective6detail29Sm90TmaWarpSpecializedAdapterINS1H_15DefaultEpilogueISK_SL_SL_NS1G_6thread17LinearCombinationISK_Li1EffLNS1L_9ScaleType4KindE0ELNS_15FloatRoundStyleE2ESK_EENS1_15EpilogueDefaultEEEEEvvEEEEvNT_6ParamsE,"ax",@progbits
	.align	128
.text._ZN7cutlass13device_kernelINS_4gemm6kernel13GemmUniversalIN4cute5tupleIJiiiiEEENS1_10collective13CollectiveMmaINS1_34MainloopSm90TmaGmmaWarpSpecializedILi7ENS5_IJNS4_1CILi4EEENSA_ILi2EEENSA_ILi1EEEEEENS1_32KernelTmaWarpSpecializedPingpongEEENS5_IJNSA_ILi64EEESH_NSA_ILi128EEEEEENS_10bfloat16_tENS5_IJlSD_lEEESK_SL_NS4_8TiledMMAINS4_8MMA_AtomIJNS4_4SM904GMMA27MMA_64x64x16_F32BF16BF16_SSILNSP_5MajorE0ELSR_0ELNSP_7ScaleInE1ELSS_1EEEEEENS4_6LayoutINS5_IJSD_SD_SD_EEENS5_IJNSA_ILi0EEESX_SX_EEEEENS5_IJNS4_10UnderscoreES10_S10_EEEEENS4_23SM90_TMA_LOAD_MULTICASTENS4_14ComposedLayoutINS4_7SwizzleILi3ELi4ELi3EEENS4_18smem_ptr_flag_bitsILi16EEENSV_INS5_IJNSA_ILi8EEESH_EEENS5_IJSH_SD_EEEEEEEvNS4_8identityES13_S1D_vS1E_EENS_8epilogue10collective6detail29Sm90TmaWarpSpecializedAdapterINS1H_15DefaultEpilogueISK_SL_SL_NS1G_6thread17LinearCombinationISK_Li1EffLNS1L_9ScaleType4KindE0ELNS_15FloatRoundStyleE2ESK_EENS1_15EpilogueDefaultEEEEEvvEEEEvNT_6ParamsE:
        .type           _ZN7cutlass13device_kernelINS_4gemm6kernel13GemmUniversalIN4cute5tupleIJiiiiEEENS1_10collective13CollectiveMmaINS1_34MainloopSm90TmaGmmaWarpSpecializedILi7ENS5_IJNS4_1CILi4EEENSA_ILi2EEENSA_ILi1EEEEEENS1_32KernelTmaWarpSpecializedPingpongEEENS5_IJNSA_ILi64EEESH_NSA_ILi128EEEEEENS_10bfloat16_tENS5_IJlSD_lEEESK_SL_NS4_8TiledMMAINS4_8MMA_AtomIJNS4_4SM904GMMA27MMA_64x64x16_F32BF16BF16_SSILNSP_5MajorE0ELSR_0ELNSP_7ScaleInE1ELSS_1EEEEEENS4_6LayoutINS5_IJSD_SD_SD_EEENS5_IJNSA_ILi0EEESX_SX_EEEEENS5_IJNS4_10UnderscoreES10_S10_EEEEENS4_23SM90_TMA_LOAD_MULTICASTENS4_14ComposedLayoutINS4_7SwizzleILi3ELi4ELi3EEENS4_18smem_ptr_flag_bitsILi16EEENSV_INS5_IJNSA_ILi8EEESH_EEENS5_IJSH_SD_EEEEEEEvNS4_8identityES13_S1D_vS1E_EENS_8epilogue10collective6detail29Sm90TmaWarpSpecializedAdapterINS1H_15DefaultEpilogueISK_SL_SL_NS1G_6thread17LinearCombinationISK_Li1EffLNS1L_9ScaleType4KindE0ELNS_15FloatRoundStyleE2ESK_EENS1_15EpilogueDefaultEEEEEvvEEEEvNT_6ParamsE,@function
        .size           _ZN7cutlass13device_kernelINS_4gemm6kernel13GemmUniversalIN4cute5tupleIJiiiiEEENS1_10collective13CollectiveMmaINS1_34MainloopSm90TmaGmmaWarpSpecializedILi7ENS5_IJNS4_1CILi4EEENSA_ILi2EEENSA_ILi1EEEEEENS1_32KernelTmaWarpSpecializedPingpongEEENS5_IJNSA_ILi64EEESH_NSA_ILi128EEEEEENS_10bfloat16_tENS5_IJlSD_lEEESK_SL_NS4_8TiledMMAINS4_8MMA_AtomIJNS4_4SM904GMMA27MMA_64x64x16_F32BF16BF16_SSILNSP_5MajorE0ELSR_0ELNSP_7ScaleInE1ELSS_1EEEEEENS4_6LayoutINS5_IJSD_SD_SD_EEENS5_IJNSA_ILi0EEESX_SX_EEEEENS5_IJNS4_10UnderscoreES10_S10_EEEEENS4_23SM90_TMA_LOAD_MULTICASTENS4_14ComposedLayoutINS4_7SwizzleILi3ELi4ELi3EEENS4_18smem_ptr_flag_bitsILi16EEENSV_INS5_IJNSA_ILi8EEESH_EEENS5_IJSH_SD_EEEEEEEvNS4_8identityES13_S1D_vS1E_EENS_8epilogue10collective6detail29Sm90TmaWarpSpecializedAdapterINS1H_15DefaultEpilogueISK_SL_SL_NS1G_6thread17LinearCombinationISK_Li1EffLNS1L_9ScaleType4KindE0ELNS_15FloatRoundStyleE2ESK_EENS1_15EpilogueDefaultEEEEEvvEEEEvNT_6ParamsE,(.L_x_145 - _ZN7cutlass13device_kernelINS_4gemm6kernel13GemmUniversalIN4cute5tupleIJiiiiEEENS1_10collective13CollectiveMmaINS1_34MainloopSm90TmaGmmaWarpSpecializedILi7ENS5_IJNS4_1CILi4EEENSA_ILi2EEENSA_ILi1EEEEEENS1_32KernelTmaWarpSpecializedPingpongEEENS5_IJNSA_ILi64EEESH_NSA_ILi128EEEEEENS_10bfloat16_tENS5_IJlSD_lEEESK_SL_NS4_8TiledMMAINS4_8MMA_AtomIJNS4_4SM904GMMA27MMA_64x64x16_F32BF16BF16_SSILNSP_5MajorE0ELSR_0ELNSP_7ScaleInE1ELSS_1EEEEEENS4_6LayoutINS5_IJSD_SD_SD_EEENS5_IJNSA_ILi0EEESX_SX_EEEEENS5_IJNS4_10UnderscoreES10_S10_EEEEENS4_23SM90_TMA_LOAD_MULTICASTENS4_14ComposedLayoutINS4_7SwizzleILi3ELi4ELi3EEENS4_18smem_ptr_flag_bitsILi16EEENSV_INS5_IJNSA_ILi8EEESH_EEENS5_IJSH_SD_EEEEEEEvNS4_8identityES13_S1D_vS1E_EENS_8epilogue10collective6detail29Sm90TmaWarpSpecializedAdapterINS1H_15DefaultEpilogueISK_SL_SL_NS1G_6thread17LinearCombinationISK_Li1EffLNS1L_9ScaleType4KindE0ELNS_15FloatRoundStyleE2ESK_EENS1_15EpilogueDefaultEEEEEvvEEEEvNT_6ParamsE)
        .other          _ZN7cutlass13device_kernelINS_4gemm6kernel13GemmUniversalIN4cute5tupleIJiiiiEEENS1_10collective13CollectiveMmaINS1_34MainloopSm90TmaGmmaWarpSpecializedILi7ENS5_IJNS4_1CILi4EEENSA_ILi2EEENSA_ILi1EEEEEENS1_32KernelTmaWarpSpecializedPingpongEEENS5_IJNSA_ILi64EEESH_NSA_ILi128EEEEEENS_10bfloat16_tENS5_IJlSD_lEEESK_SL_NS4_8TiledMMAINS4_8MMA_AtomIJNS4_4SM904GMMA27MMA_64x64x16_F32BF16BF16_SSILNSP_5MajorE0ELSR_0ELNSP_7ScaleInE1ELSS_1EEEEEENS4_6LayoutINS5_IJSD_SD_SD_EEENS5_IJNSA_ILi0EEESX_SX_EEEEENS5_IJNS4_10UnderscoreES10_S10_EEEEENS4_23SM90_TMA_LOAD_MULTICASTENS4_14ComposedLayoutINS4_7SwizzleILi3ELi4ELi3EEENS4_18smem_ptr_flag_bitsILi16EEENSV_INS5_IJNSA_ILi8EEESH_EEENS5_IJSH_SD_EEEEEEEvNS4_8identityES13_S1D_vS1E_EENS_8epilogue10collective6detail29Sm90TmaWarpSpecializedAdapterINS1H_15DefaultEpilogueISK_SL_SL_NS1G_6thread17LinearCombinationISK_Li1EffLNS1L_9ScaleType4KindE0ELNS_15FloatRoundStyleE2ESK_EENS1_15EpilogueDefaultEEEEEvvEEEEvNT_6ParamsE,@"STO_CUDA_ENTRY STV_DEFAULT"
_ZN7cutlass13device_kernelINS_4gemm6kernel13GemmUniversalIN4cute5tupleIJiiiiEEENS1_10collective13CollectiveMmaINS1_34MainloopSm90TmaGmmaWarpSpecializedILi7ENS5_IJNS4_1CILi4EEENSA_ILi2EEENSA_ILi1EEEEEENS1_32KernelTmaWarpSpecializedPingpongEEENS5_IJNSA_ILi64EEESH_NSA_ILi128EEEEEENS_10bfloat16_tENS5_IJlSD_lEEESK_SL_NS4_8TiledMMAINS4_8MMA_AtomIJNS4_4SM904GMMA27MMA_64x64x16_F32BF16BF16_SSILNSP_5MajorE0ELSR_0ELNSP_7ScaleInE1ELSS_1EEEEEENS4_6LayoutINS5_IJSD_SD_SD_EEENS5_IJNSA_ILi0EEESX_SX_EEEEENS5_IJNS4_10UnderscoreES10_S10_EEEEENS4_23SM90_TMA_LOAD_MULTICASTENS4_14ComposedLayoutINS4_7SwizzleILi3ELi4ELi3EEENS4_18smem_ptr_flag_bitsILi16EEENSV_INS5_IJNSA_ILi8EEESH_EEENS5_IJSH_SD_EEEEEEEvNS4_8identityES13_S1D_vS1E_EENS_8epilogue10collective6detail29Sm90TmaWarpSpecializedAdapterINS1H_15DefaultEpilogueISK_SL_SL_NS1G_6thread17LinearCombinationISK_Li1EffLNS1L_9ScaleType4KindE0ELNS_15FloatRoundStyleE2ESK_EENS1_15EpilogueDefaultEEEEEvvEEEEvNT_6ParamsE:
[----:B------:R-:W0:Y:S02]  /*0000*/  LDC R1, c[0x0][0x28] ;  /* 0x00000a00ff017b82 */ /* 0x000e240000000800 */
[----:B0-----:R-:W-:Y:S01]  /*0010*/  VIADD R1, R1, 0xfffffff8 ;  /* 0xfffffff801017836 */ /* 0x001fe20000000000 */
[----:B------:R-:W0:Y:S01]  /*0020*/  S2R R4, SR_TID.X ;  /* 0x0000000000047919 */ /* 0x000e220000002100 */
[----:B------:R-:W-:Y:S01]  /*0030*/  ELECT P0, URZ, PT ;  /* 0x00000000003f782f */ /* 0x000fe20003800000 */
[----:B------:R-:W-:Y:S01]  /*0040*/  BSSY B0, `(.L_x_0) ;  /* 0x000000f000007945 */ /* 0x000fe20003800000 */
[--C-:B0-----:R-:W-:Y:S02]  /*0050*/  SHF.R.U32.HI R0, RZ, 0x5, R4.reuse ;  /* 0x00000005ff007819 */ /* 0x101fe40000011604 */
[----:B------:R-:W-:-:S03]  /*0060*/  SHF.R.U32.HI R7, RZ, 0x7, R4 ;  /* 0x00000007ff077819 */ /* 0x000fc60000011604 */
[----:B------:R-:W0:Y:S04]  /*0070*/  SHFL.IDX PT, R2, R0, RZ, 0x1f ;  /* 0x00001fff00027589 */ /* 0x000e2800000e0000 */
[----:B------:R1:W2:Y:S01]  /*0080*/  SHFL.IDX PT, R10, R7, RZ, 0x1f ;  /* 0x00001fff070a7589 */ /* 0x0002a200000e0000 */
[----:B0-----:R-:W-:-:S13]  /*0090*/  ISETP.NE.OR P0, PT, R2, RZ, !P0 ;  /* 0x000000ff0200720c */ /* 0x001fda0004705670 */
[----:B-12---:R-:W-:Y:S05]  /*00a0*/  @P0 BRA `(.L_x_1) ;  /* 0x0000000000200947 */ /* 0x006fea0003800000 */
[----:B------:R-:W-:Y:S02]  /*00b0*/  ULDC.64 UR4, c[0x0][0x198] ;  /* 0x0000660000047ab9 */ /* 0x000fe40000000a00 */
[----:B------:R-:W-:Y:S02]  /*00c0*/  UIADD3 UR6, UP0, UR4, 0xf0, URZ ;  /* 0x000000f004067890 */ /* 0x000fe4000ff1e03f */
[----:B------:R-:W-:Y:S02]  /*00d0*/  UIADD3 UR4, UP1, UR4, 0x1f0, URZ ;  /* 0x000001f004047890 */ /* 0x000fe4000ff3e03f */
[----:B------:R-:W-:Y:S02]  /*00e0*/  UIADD3.X UR7, URZ, UR5, URZ, UP0, !UPT ;  /* 0x000000053f077290 */ /* 0x000fe400087fe43f */
[----:B------:R-:W-:-:S07]  /*00f0*/  UIADD3.X UR5, URZ, UR5, URZ, UP1, !UPT ;  /* 0x000000053f057290 */ /* 0x000fce0008ffe43f */
[----:B------:R0:W-:Y:S02]  /*0100*/  UTMACCTL.PF [UR6] ;  /* 0x00000000060079b9 */ /* 0x0001e40008040000 */
[----:B------:R0:W-:Y:S02]  /*0110*/  UTMACCTL.PF [UR4] ;  /* 0x00000000040079b9 */ /* 0x0001e40008040000 */
[----:B0-----:R-:W-:Y:S01]  /*0120*/  NOP ;  /* 0x0000000000007918 */ /* 0x001fe20000000000 */
.L_x_1:
[----:B------:R-:W-:Y:S05]  /*0130*/  BSYNC B0 ;  /* 0x0000000000007941 */ /* 0x000fea0003800000 */
.L_x_0:
[----:B------:R-:W0:Y:S02]  /*0140*/  SHFL.IDX PT, R9, R0, RZ, 0x1f ;  /* 0x00001fff00097589 */ /* 0x000e2400000e0000 */
[----:B0-----:R-:W-:-:S13]  /*0150*/  ISETP.NE.AND P0, PT, R9, RZ, PT ;  /* 0x000000ff0900720c */ /* 0x001fda0003f05270 */
[----:B------:R-:W-:Y:S05]  /*0160*/  @P0 BRA `(.L_x_2) ;  /* 0x0000000000700947 */ /* 0x000fea0003800000 */
[----:B------:R-:W0:Y:S01]  /*0170*/  S2UR UR8, SR_CgaCtaId ;  /* 0x00000000000879c3 */ /* 0x000e220000008800 */
[----:B------:R-:W-:Y:S01]  /*0180*/  UMOV UR4, 0x400 ;  /* 0x0000040000047882 */ /* 0x000fe20000000000 */
[----:B------:R-:W-:Y:S01]  /*0190*/  UMOV UR5, 0x1 ;  /* 0x0000000100057882 */ /* 0x000fe20000000000 */
[----:B------:R-:W-:Y:S01]  /*01a0*/  UMOV UR6, 0x5 ;  /* 0x0000000500067882 */ /* 0x000fe20000000000 */
[----:B------:R-:W-:Y:S01]  /*01b0*/  ELECT P0, URZ, PT ;  /* 0x00000000003f782f */ /* 0x000fe20003800000 */
[----:B------:R-:W-:-:S04]  /*01c0*/  UIADD3 UR6, -UR6, 0x100000, URZ ;  /* 0x0010000006067890 */ /* 0x000fc8000fffe13f */
[----:B------:R-:W-:Y:S02]  /*01d0*/  USHF.L.U32 UR7, UR6, 0xb, URZ ;  /* 0x0000000b06077899 */ /* 0x000fe4000800063f */
[----:B------:R-:W-:Y:S02]  /*01e0*/  USHF.L.U32 UR6, UR6, 0x1, URZ ;  /* 0x0000000106067899 */ /* 0x000fe4000800063f */
[----:B0-----:R-:W-:Y:S02]  /*01f0*/  ULEA UR8, UR8, UR4, 0x18 ;  /* 0x0000000408087291 */ /* 0x001fe4000f8ec03f */
[----:B------:R-:W-:-:S04]  /*0200*/  UIADD3 UR4, -UR5, 0x100000, URZ ;  /* 0x0010000005047890 */ /* 0x000fc8000fffe13f */
[----:B------:R-:W-:Y:S02]  /*0210*/  USHF.L.U32 UR5, UR4, 0xb, URZ ;  /* 0x0000000b04057899 */ /* 0x000fe4000800063f */
[----:B------:R-:W-:Y:S01]  /*0220*/  USHF.L.U32 UR4, UR4, 0x1, URZ ;  /* 0x0000000104047899 */ /* 0x000fe2000800063f */
[----:B------:R-:W0:Y:S11]  /*0230*/  FENCE.VIEW.ASYNC.S ;  /* 0x00000000000073c6 */ /* 0x000e360000000000 */
[----:B0-----:R0:W1:Y:S01]  /*0240*/  SYNCS.EXCH.64 URZ, [UR8], UR4 ;  /* 0x00000004083f75b2 */ /* 0x0010620008000100 */
[----:B------:R0:W2:Y:S01]  /*0250*/  SYNCS.EXCH.64 URZ, [UR8+0x38], UR6 ;  /* 0x00003806083f75b2 */ /* 0x0000a20008000100 */
[----:B------:R0:W3:Y:S01]  /*0260*/  SYNCS.EXCH.64 URZ, [UR8+0x8], UR4 ;  /* 0x00000804083f75b2 */ /* 0x0000e20008000100 */
[----:B------:R0:W4:Y:S01]  /*0270*/  SYNCS.EXCH.64 URZ, [UR8+0x40], UR6 ;  /* 0x00004006083f75b2 */ /* 0x0001220008000100 */
[----:B------:R0:W0:Y:S01]  /*0280*/  SYNCS.EXCH.64 URZ, [UR8+0x10], UR4 ;  /* 0x00001004083f75b2 */ /* 0x0000220008000100 */
        /* <DEDUP_REMOVED lines=9> */
[----:B------:R-:W-:Y:S01]  /*0320*/  NOP ;  /* 0x0000000000007918 */ /* 0x000fe20000000000 */
.L_x_2:
[----:B------:R-:W5:Y:S01]  /*0330*/  SHFL.IDX PT, R6, R0, RZ, 0x1f ;  /* 0x00001fff00067589 */ /* 0x000f6200000e0000 */
[----:B------:R-:W-:Y:S01]  /*0340*/  SHF.R.S32.HI R3, RZ, 0x1f, R4 ;  /* 0x0000001fff037819 */ /* 0x000fe20000011404 */
[----:B------:R-:W1:Y:S01]  /*0350*/  S2UR UR12, SR_CTAID.X ;  /* 0x00000000000c79c3 */ /* 0x000e620000002500 */
[----:B------:R-:W-:Y:S01]  /*0360*/  ELECT P0, URZ, PT ;  /* 0x00000000003f782f */ /* 0x000fe20003800000 */
[----:B------:R2:W3:Y:S01]  /*0370*/  SHFL.IDX PT, R13, R0, RZ, 0x1f ;  /* 0x00001fff000d7589 */ /* 0x0004e200000e0000 */
[----:B------:R-:W-:Y:S01]  /*0380*/  LEA.HI R3, R3, R4, RZ, 0x7 ;  /* 0x0000000403037211 */ /* 0x000fe200078f38ff */
[----:B0-----:R-:W-:Y:S01]  /*0390*/  ULDC UR4, c[0x0][0x150] ;  /* 0x0000540000047ab9 */ /* 0x001fe20000000800 */
[----:B------:R-:W-:Y:S01]  /*03a0*/  ELECT P1, URZ, PT ;  /* 0x00000000003f782f */ /* 0x000fe20003820000 */
[----:B------:R-:W0:Y:S01]  /*03b0*/  SHFL.IDX PT, R17, R7, RZ, 0x1f ;  /* 0x00001fff07117589 */ /* 0x000e2200000e0000 */
[----:B------:R-:W-:Y:S01]  /*03c0*/  LOP3.LUT R3, R3, 0xffffff80, RZ, 0xc0, !PT ;  /* 0xffffff8003037812 */ /* 0x000fe200078ec0ff */
[----:B------:R-:W4:Y:S01]  /*03d0*/  LDC R15, c[0x0][0x144] ;  /* 0x00005100ff0f7b82 */ /* 0x000f220000000800 */
[----:B------:R-:W-:Y:S01]  /*03e0*/  ULDC UR5, c[0x0][0x154] ;  /* 0x0000550000057ab9 */ /* 0x000fe20000000800 */
[----:B--2---:R-:W-:Y:S01]  /*03f0*/  SHF.R.S32.HI R0, RZ, 0x1f, R9 ;  /* 0x0000001fff007819 */ /* 0x004fe20000011409 */
[----:B------:R-:W-:Y:S01]  /*0400*/  UMOV UR11, 0x80 ;  /* 0x00000080000b7882 */ /* 0x000fe20000000000 */
[----:B------:R-:W-:Y:S01]  /*0410*/  IMAD.IADD R5, R4, 0x1, -R3 ;  /* 0x0000000104057824 */ /* 0x000fe200078e0a03 */
[----:B------:R-:W-:Y:S01]  /*0420*/  NOP ;  /* 0x0000000000007918 */ /* 0x000fe20000000000 */
[----:B------:R-:W-:Y:S01]  /*0430*/  LEA.HI R0, R0, R9, RZ, 0x2 ;  /* 0x0000000900007211 */ /* 0x000fe200078f10ff */
[----:B------:R-:W-:Y:S01]  /*0440*/  NOP ;  /* 0x0000000000007918 */ /* 0x000fe20000000000 */
[----:B------:R-:W2:Y:S01]  /*0450*/  LDC R16, c[0x0][0x140] ;  /* 0x00005000ff107b82 */ /* 0x000ea20000000800 */
[----:B------:R-:W-:Y:S01]  /*0460*/  SHF.R.S32.HI R8, RZ, 0x1f, R5 ;  /* 0x0000001fff087819 */ /* 0x000fe20000011405 */
[----:B------:R-:W-:Y:S01]  /*0470*/  VIADD R36, R10, 0xffffffff ;  /* 0xffffffff0a247836 */ /* 0x000fe20000000000 */
[----:B------:R-:W-:Y:S01]  /*0480*/  LOP3.LUT R0, R0, 0x3ffffffc, RZ, 0xc0, !PT ;  /* 0x3ffffffc00007812 */ /* 0x000fe200078ec0ff */
[----:B------:R-:W-:Y:S01]  /*0490*/  IMAD.MOV.U32 R57, RZ, RZ, 0x1 ;  /* 0x00000001ff397424 */ /* 0x000fe200078e00ff */
[----:B------:R-:W-:-:S02]  /*04a0*/  LEA.HI R3, R8, R5, RZ, 0x3 ;  /* 0x0000000508037211 */ /* 0x000fc400078f18ff */
[----:B-----5:R-:W-:Y:S01]  /*04b0*/  ISETP.NE.OR P0, PT, R6, RZ, !P0 ;  /* 0x000000ff0600720c */ /* 0x020fe20004705670 */
[----:B------:R-:W-:Y:S01]  /*04c0*/  IMAD.IADD R9, R9, 0x1, -R0 ;  /* 0x0000000109097824 */ /* 0x000fe200078e0a00 */
[----:B------:R-:W5:Y:S01]  /*04d0*/  S2R R6, SR_CTAID.Y ;  /* 0x0000000000067919 */ /* 0x000f620000002600 */
[--C-:B------:R-:W-:Y:S01]  /*04e0*/  SHF.R.S32.HI R11, RZ, 0x3, R3.reuse ;  /* 0x00000003ff0b7819 */ /* 0x100fe20000011403 */
[----:B------:R-:W0:Y:S01]  /*04f0*/  LDC R21, c[0x0][0x148] ;  /* 0x00005200ff157b82 */ /* 0x000e220000000800 */
[----:B------:R-:W-:Y:S02]  /*0500*/  SHF.R.S32.HI R12, RZ, 0x1f, R3 ;  /* 0x0000001fff0c7819 */ /* 0x000fe40000011403 */
[----:B-1----:R-:W-:Y:S02]  /*0510*/  I2FP.F32.U32 R3, UR12 ;  /* 0x0000000c00037c45 */ /* 0x002fe40008201000 */
[----:B------:R-:W-:Y:S02]  /*0520*/  LEA.HI R12, R12, R11, RZ, 0x2 ;  /* 0x0000000b0c0c7211 */ /* 0x000fe400078f10ff */
[----:B---3--:R-:W-:Y:S01]  /*0530*/  ISETP.NE.OR P1, PT, R13, RZ, !P1 ;  /* 0x000000ff0d00720c */ /* 0x008fe20004f25670 */
[----:B------:R-:W-:Y:S01]  /*0540*/  FMUL R14, R3, UR4 ;  /* 0x00000004030e7c20 */ /* 0x000fe20008400000 */
[----:B------:R-:W-:Y:S01]  /*0550*/  LOP3.LUT R12, R12, 0xfffffffc, RZ, 0xc0, !PT ;  /* 0xfffffffc0c0c7812 */ /* 0x000fe200078ec0ff */
[----:B------:R-:W-:Y:S01]  /*0560*/  VOTEU.ALL UP2, P0 ;  /* 0x00000000003f7886 */ /* 0x000fe20000040000 */
[----:B------:R-:W-:Y:S01]  /*0570*/  SHF.R.S32.HI R3, RZ, 0x1f, R2 ;  /* 0x0000001fff037819 */ /* 0x000fe20000011402 */
[----:B------:R-:W-:Y:S01]  /*0580*/  UMOV UR4, 0x20 ;  /* 0x0000002000047882 */ /* 0x000fe20000000000 */
[----:B--2---:R-:W-:Y:S01]  /*0590*/  ISETP.EQ.U32.AND P2, PT, R16, 0x1, PT ;  /* 0x000000011000780c */ /* 0x004fe20003f42070 */
[----:B------:R-:W-:Y:S01]  /*05a0*/  IMAD.IADD R12, R11, 0x1, -R12 ;  /* 0x000000010b0c7824 */ /* 0x000fe200078e0a0c */
[----:B------:R-:W-:Y:S01]  /*05b0*/  LEA.HI R3, R3, R2, RZ, 0x2 ;  /* 0x0000000203037211 */ /* 0x000fe200078f10ff */
[----:B------:R-:W1:Y:S01]  /*05c0*/  F2I.U32.TRUNC.NTZ R14, R14 ;  /* 0x0000000e000e7305 */ /* 0x000e62000020f000 */
[----:B------:R-:W2:Y:S01]  /*05d0*/  @!UP2 S2UR UR7, SR_CgaCtaId ;  /* 0x000000000007a9c3 */ /* 0x000ea20000008800 */
[----:B------:R-:W-:Y:S01]  /*05e0*/  IMAD R12, R9, 0x4, R12 ;  /* 0x00000004090c7824 */ /* 0x000fe200078e020c */
[----:B------:R-:W-:Y:S01]  /*05f0*/  LOP3.LUT R3, R3, 0xfffffffc, RZ, 0xc0, !PT ;  /* 0xfffffffc03037812 */ /* 0x000fe200078ec0ff */
[----:B------:R-:W-:Y:S01]  /*0600*/  VOTEU.ALL UP3, P1 ;  /* 0x00000000003f7886 */ /* 0x000fe20000860000 */
[----:B------:R-:W-:Y:S01]  /*0610*/  @!UP2 UMOV UR6, 0x400 ;  /* 0x000004000006a882 */ /* 0x000fe20000000000 */
[----:B------:R-:W-:Y:S01]  /*0620*/  VOTEU.ALL UP4, P1 ;  /* 0x00000000003f7886 */ /* 0x000fe20000880000 */
[----:B------:R-:W-:Y:S01]  /*0630*/  VOTEU.ALL UP5, P1 ;  /* 0x00000000003f7886 */ /* 0x000fe200008a0000 */
[----:B------:R-:W-:Y:S01]  /*0640*/  IMAD.IADD R9, R2, 0x1, -R3 ;  /* 0x0000000102097824 */ /* 0x000fe200078e0a03 */
[----:B------:R-:W-:Y:S01]  /*0650*/  SHF.R.S32.HI R3, RZ, 0x1f, R12 ;  /* 0x0000001fff037819 */ /* 0x000fe2000001140c */
[----:B------:R-:W3:Y:S01]  /*0660*/  @!UP3 S2UR UR10, SR_CgaCtaId ;  /* 0x00000000000ab9c3 */ /* 0x000ee20000008800 */
[----:B------:R-:W-:Y:S01]  /*0670*/  @!UP3 UMOV UR9, 0x400 ;  /* 0x000004000009b882 */ /* 0x000fe20000000000 */
[----:B------:R-:W-:Y:S01]  /*0680*/  VOTEU.ALL UP0, P0 ;  /* 0x00000000003f7886 */ /* 0x000fe20000000000 */
[----:B------:R-:W-:Y:S01]  /*0690*/  LEA.HI R3, R3, R12, RZ, 0x2 ;  /* 0x0000000c03037211 */ /* 0x000fe200078f10ff */
[----:B------:R-:W-:Y:S01]  /*06a0*/  VOTEU.ALL UP1, P0 ;  /* 0x00000000003f7886 */ /* 0x000fe20000020000 */
[----:B-----5:R-:W-:Y:S01]  /*06b0*/  I2FP.F32.U32 R0, R6 ;  /* 0x0000000600007245 */ /* 0x020fe20000201000 */
[----:B-1----:R-:W-:Y:S01]  /*06c0*/  IMAD.MOV R14, RZ, RZ, -R14 ;  /* 0x000000ffff0e7224 */ /* 0x002fe200078e0a0e */
[----:B------:R-:W-:Y:S01]  /*06d0*/  LOP3.LUT R11, R3, 0xfffffffc, RZ, 0xc0, !PT ;  /* 0xfffffffc030b7812 */ /* 0x000fe200078ec0ff */
[----:B------:R-:W-:Y:S01]  /*06e0*/  IMAD.SHL.U32 R3, R12, 0x4, RZ ;  /* 0x000000040c037824 */ /* 0x000fe200078e00ff */
[----:B------:R-:W-:Y:S01]  /*06f0*/  LOP3.LUT P0, RZ, R5, 0x7, RZ, 0xc0, !PT ;  /* 0x0000000705ff7812 */ /* 0x000fe2000780c0ff */
[----:B----4-:R-:W-:-:S02]  /*0700*/  IMAD R20, R15, R14, UR12 ;  /* 0x0000000c0f147e24 */ /* 0x010fc4000f8e020e */
[----:B------:R-:W-:Y:S01]  /*0710*/  FMUL R0, R0, UR5 ;  /* 0x0000000500007c20 */ /* 0x000fe20008400000 */
[C---:B------:R-:W-:Y:S01]  /*0720*/  IMAD.IADD R11, R12.reuse, 0x1, -R11 ;  /* 0x000000010c0b7824 */ /* 0x040fe200078e0a0b */
[----:B------:R-:W-:Y:S01]  /*0730*/  LOP3.LUT R56, R12, 0xc, R3, 0x78, !PT ;  /* 0x0000000c0c387812 */ /* 0x000fe200078e7803 */
[----:B------:R-:W-:-:S04]  /*0740*/  @!UP2 UIADD3 UR4, -UR4, 0x100000, URZ ;  /* 0x001000000404a890 */ /* 0x000fc8000fffe13f */
[----:B------:R-:W-:Y:S02]  /*0750*/  @!UP2 USHF.L.U32 UR5, UR4, 0xb, URZ ;  /* 0x0000000b0405a899 */ /* 0x000fe4000800063f */
[----:B------:R-:W-:Y:S01]  /*0760*/  @!UP2 USHF.L.U32 UR4, UR4, 0x1, URZ ;  /* 0x000000010404a899 */ /* 0x000fe2000800063f */
[----:B------:R-:W-:Y:S01]  /*0770*/  ISETP.GE.U32.AND P6, PT, R36, 0x2, PT ;  /* 0x000000022400780c */ /* 0x000fe20003fc6070 */
[----:B--2---:R-:W-:Y:S01]  /*0780*/  @!UP2 ULEA UR8, UR7, UR6, 0x18 ;  /* 0x000000060708a291 */ /* 0x004fe2000f8ec03f */
[----:B------:R-:W-:Y:S01]  /*0790*/  ISETP.NE.AND P4, PT, R11, R20, PT ;  /* 0x000000140b00720c */ /* 0x000fe20003f85270 */
[----:B------:R-:W1:Y:S01]  /*07a0*/  F2I.U32.TRUNC.NTZ R0, R0 ;  /* 0x0000000000007305 */ /* 0x000e62000020f000 */
[----:B------:R-:W-:-:S04]  /*07b0*/  @!UP3 UIADD3 UR6, -UR11, 0x100000, URZ ;  /* 0x001000000b06b890 */ /* 0x000fc8000fffe13f */
[----:B------:R-:W-:Y:S02]  /*07c0*/  @!UP3 USHF.L.U32 UR7, UR6, 0xb, URZ ;  /* 0x0000000b0607b899 */ /* 0x000fe4000800063f */
[----:B------:R-:W-:Y:S01]  /*07d0*/  @!UP3 USHF.L.U32 UR6, UR6, 0x1, URZ ;  /* 0x000000010606b899 */ /* 0x000fe2000800063f */
[----:B------:R-:W-:Y:S01]  /*07e0*/  ISETP.LT.U32.AND P0, PT, R56, 0x8, !P0 ;  /* 0x000000083800780c */ /* 0x000fe20004701070 */
[----:B------:R-:W-:Y:S01]  /*07f0*/  VOTEU.ALL UP2, P1 ;  /* 0x00000000003f7886 */ /* 0x000fe20000840000 */
[----:B0-----:R-:W-:Y:S01]  /*0800*/  R2UR UR43, R17 ;  /* 0x00000000112b72ca */ /* 0x001fe200000e0000 */
[----:B---3--:R-:W-:Y:S01]  /*0810*/  @!UP3 ULEA UR9, UR10, UR9, 0x18 ;  /* 0x000000090a09b291 */ /* 0x008fe2000f8ec03f */
[----:B------:R-:W-:Y:S01]  /*0820*/  ISETP.NE.AND P3, PT, R10, RZ, PT ;  /* 0x000000ff0a00720c */ /* 0x000fe20003f65270 */
[----:B------:R-:W-:Y:S01]  /*0830*/  VOTEU.ALL UP3, P1 ;  /* 0x00000000003f7886 */ /* 0x000fe20000860000 */
[----:B------:R-:W-:Y:S01]  /*0840*/  ISETP.NE.AND P1, PT, R9, 0x3, PT ;  /* 0x000000030900780c */ /* 0x000fe20003f25270 */
[----:B------:R-:W0:Y:S02]  /*0850*/  FENCE.VIEW.ASYNC.S ;  /* 0x00000000000073c6 */ /* 0x000e240000000000 */
[----:B0-----:R0:W2:Y:S01]  /*0860*/  @!UP0 SYNCS.EXCH.64 URZ, [UR8+0xa0], UR4 ;  /* 0x0000a004083f85b2 */ /* 0x0010a20008000100 */
[----:B------:R-:W-:-:S02]  /*0870*/  @P4 SHF.R.S32.HI R3, RZ, 0x1f, R56 ;  /* 0x0000001fff034819 */ /* 0x000fc40000011438 */
[----:B------:R-:W-:Y:S01]  /*0880*/  ISETP.EQ.OR P1, PT, R9, RZ, !P1 ;  /* 0x000000ff0900720c */ /* 0x000fe20004f22670 */
[----:B-1----:R-:W-:Y:S01]  /*0890*/  IMAD.MOV R24, RZ, RZ, -R0 ;  /* 0x000000ffff187224 */ /* 0x002fe200078e0a00 */
[----:B------:R-:W-:Y:S02]  /*08a0*/  @P4 LEA.HI R3, R3, R56, RZ, 0x2 ;  /* 0x0000003803034211 */ /* 0x000fe400078f10ff */
[----:B------:R-:W-:Y:S01]  /*08b0*/  ISETP.EQ.AND P1, PT, R10, RZ, P1 ;  /* 0x000000ff0a00720c */ /* 0x000fe20000f22270 */
[----:B------:R-:W-:Y:S01]  /*08c0*/  IMAD R0, R21, R24, R6 ;  /* 0x0000001815007224 */ /* 0x000fe200078e0206 */
[----:B------:R-:W-:Y:S02]  /*08d0*/  @P4 SHF.R.S32.HI R3, RZ, 0x2, R3 ;  /* 0x00000002ff034819 */ /* 0x000fe40000011403 */
[----:B------:R-:W-:Y:S02]  /*08e0*/  SEL R23, RZ, 0x1, !P1 ;  /* 0x00000001ff177807 */ /* 0x000fe40004800000 */
[----:B------:R-:W-:Y:S01]  /*08f0*/  @P4 ISETP.NE.AND P5, PT, R3, R0, PT ;  /* 0x000000000300420c */ /* 0x000fe20003fa5270 */
[----:B------:R0:W1:Y:S01]  /*0900*/  @!UP1 SYNCS.EXCH.64 URZ, [UR8+0xa8], UR4 ;  /* 0x0000a804083f95b2 */ /* 0x0000620008000100 */
[----:B------:R-:W-:Y:S01]  /*0910*/  NOP ;  /* 0x0000000000007918 */ /* 0x000fe20000000000 */
[----:B------:R-:W-:-:S02]  /*0920*/  SEL R0, RZ, 0x1, !P0 ;  /* 0x00000001ff007807 */ /* 0x000fc40004000000 */
[----:B------:R-:W-:Y:S02]  /*0930*/  @P4 SEL R57, RZ, 0x1, P5 ;  /* 0x00000001ff394807 */ /* 0x000fe40002800000 */
[----:B------:R-:W-:Y:S02]  /*0940*/  SEL R23, R23, 0x2, P6 ;  /* 0x0000000217177807 */ /* 0x000fe40003000000 */
[----:B------:R-:W-:Y:S01]  /*0950*/  LOP3.LUT R57, R57, R0, RZ, 0xc0, !PT ;  /* 0x0000000039397212 */ /* 0x000fe200078ec0ff */
[----:B------:R0:W3:Y:S01]  /*0960*/  @!UP2 SYNCS.EXCH.64 URZ, [UR9+0x80], UR6 ;  /* 0x00008006093fa5b2 */ /* 0x0000e20008000100 */
[----:B------:R0:W4:Y:S01]  /*0970*/  @!UP3 SYNCS.EXCH.64 URZ, [UR9+0x88], UR6 ;  /* 0x00008806093fb5b2 */ /* 0x0001220008000100 */
[----:B------:R0:W0:Y:S01]  /*0980*/  @!UP4 SYNCS.EXCH.64 URZ, [UR9+0x90], UR6 ;  /* 0x00009006093fc5b2 */ /* 0x0000220008000100 */
[----:B------:R0:W0:Y:S01]  /*0990*/  @!UP5 SYNCS.EXCH.64 URZ, [UR9+0x98], UR6 ;  /* 0x00009806093fd5b2 */ /* 0x0000220008000100 */
[----:B------:R-:W-:Y:S01]  /*09a0*/  NOP ;  /* 0x0000000000007918 */ /* 0x000fe20000000000 */
[----:B--2---:R-:W-:Y:S05]  /*09b0*/  @!P2 BRA `(.L_x_3) ;  /* 0x000000000008a947 */ /* 0x004fea0003800000 */
[----:B01-34-:R-:W-:Y:S01]  /*09c0*/  UCGABAR_ARV ;  /* 0x00000000000079c7 */ /* 0x01bfe20008000000 */
[----:B------:R-:W-:Y:S05]  /*09d0*/  BRA `(.L_x_4) ;  /* 0x0000000000047947 */ /* 0x000fea0003800000 */
.L_x_3:
[----:B01-34-:R-:W-:Y:S01]  /*09e0*/  NOP ;  /* 0x0000000000007918 */ /* 0x01bfe20000000000 */
.L_x_4:
[----:B------:R-:W-:Y:S01]  /*09f0*/  ULDC.64 UR4, c[0x0][0x598] ;  /* 0x0001660000047ab9 */ /* 0x000fe20000000a00 */
[----:B------:R-:W-:Y:S01]  /*0a00*/  ULDC.64 UR36, c[0x0][0x208] ;  /* 0x0000820000247ab9 */ /* 0x000fe20000000a00 */
[----:B------:R-:W-:-:S04]  /*0a10*/  ISETP.NE.U32.AND P0, PT, RZ, UR4, PT ;  /* 0x00000004ff007c0c */ /* 0x000fc8000bf05070 */
[----:B------:R-:W-:-:S13]  /*0a20*/  ISETP.NE.AND.EX P0, PT, RZ, UR5, PT, P0 ;  /* 0x00000005ff007c0c */ /* 0x000fda000bf05300 */
[----:B------:R-:W-:Y:S05]  /*0a30*/  @!P0 BRA `(.L_x_5) ;  /* 0x00000000001c8947 */ /* 0x000fea0003800000 */
[----:B------:R-:W0:Y:S02]  /*0a40*/  LDC.64 R2, c[0x0][0x598] ;  /* 0x00016600ff027b82 */ /* 0x000e240000000a00 */
[----:B0-----:R-:W2:Y:S02]  /*0a50*/  LDG.E.64 R2, desc[UR36][R2.64] ;  /* 0x0000002402027981 */ /* 0x001ea4000c1e1b00 */
[----:B--2---:R-:W-:-:S04]  /*0a60*/  ISETP.NE.U32.AND P0, PT, R2, RZ, PT ;  /* 0x000000ff0200720c */ /* 0x004fc80003f05070 */
[----:B------:R-:W-:-:S13]  /*0a70*/  ISETP.NE.AND.EX P0, PT, R3, RZ, PT, P0 ;  /* 0x000000ff0300720c */ /* 0x000fda0003f05300 */
[----:B------:R-:W-:Y:S05]  /*0a80*/  @!P0 BRA `(.L_x_5) ;  /* 0x0000000000088947 */ /* 0x000fea0003800000 */
[----:B------:R0:W5:Y:S01]  /*0a90*/  LD.E R58, desc[UR36][R2.64] ;  /* 0x00000024023a7980 */ /* 0x000162000c101900 */
[----:B------:R-:W-:Y:S05]  /*0aa0*/  BRA `(.L_x_6) ;  /* 0x0000000000247947 */ /* 0x000fea0003800000 */
.L_x_5:
[----:B------:R-:W-:Y:S02]  /*0ab0*/  ULDC.64 UR4, c[0x0][0x588] ;  /* 0x0001620000047ab9 */ /* 0x000fe40000000a00 */
[----:B------:R-:W-:-:S04]  /*0ac0*/  ISETP.NE.U32.AND P0, PT, RZ, UR4, PT ;  /* 0x00000004ff007c0c */ /* 0x000fc8000bf05070 */
[----:B------:R-:W-:-:S13]  /*0ad0*/  ISETP.NE.AND.EX P0, PT, RZ, UR5, PT, P0 ;  /* 0x00000005ff007c0c */ /* 0x000fda000bf05300 */
[----:B------:R-:W-:Y:S05]  /*0ae0*/  @!P0 BRA `(.L_x_7) ;  /* 0x00000000000c8947 */ /* 0x000fea0003800000 */
[----:B------:R-:W0:Y:S02]  /*0af0*/  LDC.64 R58, c[0x0][0x588] ;  /* 0x00016200ff3a7b82 */ /* 0x000e240000000a00 */
[----:B0-----:R1:W5:Y:S01]  /*0b00*/  LDG.E R58, desc[UR36][R58.64] ;  /* 0x000000243a3a7981 */ /* 0x001362000c1e1900 */
[----:B------:R-:W-:Y:S05]  /*0b10*/  BRA `(.L_x_6) ;  /* 0x0000000000087947 */ /* 0x000fea0003800000 */
.L_x_7:
[----:B------:R-:W-:Y:S02]  /*0b20*/  ULDC UR4, c[0x0][0x580] ;  /* 0x0001600000047ab9 */ /* 0x000fe40000000800 */
[----:B------:R-:W-:-:S07]  /*0b30*/  IMAD.U32 R58, RZ, RZ, UR4 ;  /* 0x00000004ff3a7e24 */ /* 0x000fce000f8e00ff */
.L_x_6:
[----:B------:R-:W-:Y:S02]  /*0b40*/  ULDC.64 UR4, c[0x0][0x5a0] ;  /* 0x0001680000047ab9 */ /* 0x000fe40000000a00 */
[----:B------:R-:W-:-:S04]  /*0b50*/  ISETP.NE.U32.AND P0, PT, RZ, UR4, PT ;  /* 0x00000004ff007c0c */ /* 0x000fc8000bf05070 */
[----:B------:R-:W-:-:S13]  /*0b60*/  ISETP.NE.AND.EX P0, PT, RZ, UR5, PT, P0 ;  /* 0x00000005ff007c0c */ /* 0x000fda000bf05300 */
[----:B------:R-:W-:Y:S05]  /*0b70*/  @!P0 BRA `(.L_x_8) ;  /* 0x00000000001c8947 */ /* 0x000fea0003800000 */
[----:B0-----:R-:W0:Y:S02]  /*0b80*/  LDC.64 R2, c[0x0][0x5a0] ;  /* 0x00016800ff027b82 */ /* 0x001e240000000a00 */
[----:B0-----:R-:W2:Y:S02]  /*0b90*/  LDG.E.64 R2, desc[UR36][R2.64] ;  /* 0x0000002402027981 */ /* 0x001ea4000c1e1b00 */
[----:B--2---:R-:W-:-:S04]  /*0ba0*/  ISETP.NE.U32.AND P0, PT, R2, RZ, PT ;  /* 0x000000ff0200720c */ /* 0x004fc80003f05070 */
[----:B------:R-:W-:-:S13]  /*0bb0*/  ISETP.NE.AND.EX P0, PT, R3, RZ, PT, P0 ;  /* 0x000000ff0300720c */ /* 0x000fda0003f05300 */
[----:B------:R-:W-:Y:S05]  /*0bc0*/  @!P0 BRA `(.L_x_8) ;  /* 0x0000000000088947 */ /* 0x000fea0003800000 */
[----:B-1----:R0:W5:Y:S01]  /*0bd0*/  LD.E R59, desc[UR36][R2.64] ;  /* 0x00000024023b7980 */ /* 0x002162000c101900 */
[----:B------:R-:W-:Y:S05]  /*0be0*/  BRA `(.L_x_9) ;  /* 0x0000000000247947 */ /* 0x000fea0003800000 */
.L_x_8:
[----:B------:R-:W-:Y:S02]  /*0bf0*/  ULDC.64 UR4, c[0x0][0x590] ;  /* 0x0001640000047ab9 */ /* 0x000fe40000000a00 */
[----:B------:R-:W-:-:S04]  /*0c00*/  ISETP.NE.U32.AND P0, PT, RZ, UR4, PT ;  /* 0x00000004ff007c0c */ /* 0x000fc8000bf05070 */
[----:B------:R-:W-:-:S13]  /*0c10*/  ISETP.NE.AND.EX P0, PT, RZ, UR5, PT, P0 ;  /* 0x00000005ff007c0c */ /* 0x000fda000bf05300 */
[----:B------:R-:W-:Y:S05]  /*0c20*/  @!P0 BRA `(.L_x_10) ;  /* 0x00000000000c8947 */ /* 0x000fea0003800000 */
[----:B0-----:R-:W1:Y:S02]  /*0c30*/  LDC.64 R2, c[0x0][0x590] ;  /* 0x00016400ff027b82 */ /* 0x001e640000000a00 */
[----:B-1----:R1:W5:Y:S01]  /*0c40*/  LDG.E R59, desc[UR36][R2.64] ;  /* 0x00000024023b7981 */ /* 0x002362000c1e1900 */
[----:B------:R-:W-:Y:S05]  /*0c50*/  BRA `(.L_x_9) ;  /* 0x0000000000087947 */ /* 0x000fea0003800000 */
.L_x_10:
[----:B------:R-:W-:Y:S02]  /*0c60*/  ULDC UR4, c[0x0][0x584] ;  /* 0x0001610000047ab9 */ /* 0x000fe40000000800 */
[----:B-1----:R-:W-:-:S07]  /*0c70*/  IMAD.U32 R59, RZ, RZ, UR4 ;  /* 0x00000004ff3b7e24 */ /* 0x002fce000f8e00ff */
.L_x_9:
[----:B01----:R-:W0:Y:S01]  /*0c80*/  LDC R2, c[0x0][0x65c] ;  /* 0x00019700ff027b82 */ /* 0x003e220000000800 */
[----:B------:R-:W-:Y:S01]  /*0c90*/  ULDC UR6, c[0x0][0x28c] ;  /* 0x0000a30000067ab9 */ /* 0x000fe20000000800 */
[----:B------:R-:W-:Y:S01]  /*0ca0*/  ISETP.NE.AND P0, PT, R10, 0x2, PT ;  /* 0x000000020a00780c */ /* 0x000fe20003f05270 */
[----:B------:R-:W-:Y:S01]  /*0cb0*/  UIADD3 UR6, UR6, 0x7f, URZ ;  /* 0x0000007f06067890 */ /* 0x000fe2000fffe03f */
[----:B------:R-:W-:Y:S01]  /*0cc0*/  IMAD.U32 R10, RZ, RZ, UR12 ;  /* 0x0000000cff0a7e24 */ /* 0x000fe2000f8e00ff */
[----:B------:R-:W-:Y:S01]  /*0cd0*/  UMOV UR38, URZ ;  /* 0x0000003f00267c82 */ /* 0x000fe20008000000 */
[----:B------:R-:W-:Y:S01]  /*0ce0*/  UMOV UR39, URZ ;  /* 0x0000003f00277c82 */ /* 0x000fe20008000000 */
[----:B------:R-:W-:Y:S01]  /*0cf0*/  USHF.R.S32.HI UR7, URZ, 0x1f, UR6 ;  /* 0x0000001f3f077899 */ /* 0x000fe20008011406 */
[----:B------:R-:W-:-:S03]  /*0d00*/  ULDC.64 UR8, c[0x0][0x650] ;  /* 0x0001940000087ab9 */ /* 0x000fc60000000a00 */
[----:B------:R-:W-:-:S04]  /*0d10*/  ULEA.HI UR7, UR7, UR6, URZ, 0x7 ;  /* 0x0000000607077291 */ /* 0x000fc8000f8f383f */
[----:B------:R-:W-:Y:S01]  /*0d20*/  USHF.R.S32.HI UR40, URZ, 0x7, UR7 ;  /* 0x000000073f287899 */ /* 0x000fe20008011407 */
[----:B0-----:R-:W-:-:S13]  /*0d30*/  ISETP.NE.AND P1, PT, R2, 0x1, PT ;  /* 0x000000010200780c */ /* 0x001fda0003f25270 */
[----:B------:R-:W0:Y:S01]  /*0d40*/  @P1 LDC R17, c[0x0][0x10] ;  /* 0x00000400ff111b82 */ /* 0x000e220000000800 */
[----:B------:R-:W-:Y:S02]  /*0d50*/  @P1 IMAD.MOV.U32 R7, RZ, RZ, RZ ;  /* 0x000000ffff071224 */ /* 0x000fe400078e00ff */
[----:B------:R-:W-:-:S05]  /*0d60*/  @P1 IMAD.MOV.U32 R11, RZ, RZ, RZ ;  /* 0x000000ffff0b1224 */ /* 0x000fca00078e00ff */
[----:B------:R-:W1:Y:S01]  /*0d70*/  @!P1 LDC R3, c[0x0][0xc] ;  /* 0x00000300ff039b82 */ /* 0x000e620000000800 */
[----:B------:R-:W-:Y:S01]  /*0d80*/  ULDC UR4, c[0x0][0xc] ;  /* 0x0000030000047ab9 */ /* 0x000fe20000000800 */
[----:B------:R-:W-:Y:S02]  /*0d90*/  ULDC UR5, c[0x0][0x10] ;  /* 0x0000040000057ab9 */ /* 0x000fe40000000800 */
[----:B------:R-:W-:-:S04]  /*0da0*/  UIMAD.WIDE.U32 UR4, UR4, UR5, URZ ;  /* 0x00000005040472a5 */ /* 0x000fc8000f8e003f */
[----:B------:R-:W2:Y:S01]  /*0db0*/  LDC R0, c[0x0][0x14] ;  /* 0x00000500ff007b82 */ /* 0x000ea20000000800 */
[----:B0-----:R-:W-:-:S04]  /*0dc0*/  @P1 IMAD.WIDE.U32 R16, R17, UR12, R6 ;  /* 0x0000000c11101c25 */ /* 0x001fc8000f8e0006 */
[----:B------:R-:W-:Y:S02]  /*0dd0*/  @P1 IMAD.IADD R17, R17, 0x1, R11 ;  /* 0x0000000111111824 */ /* 0x000fe400078e020b */
[----:B------:R-:W-:Y:S02]  /*0de0*/  IMAD.MOV.U32 R11, RZ, RZ, RZ ;  /* 0x000000ffff0b7224 */ /* 0x000fe400078e00ff */
[----:B-1----:R-:W-:-:S04]  /*0df0*/  @!P1 IMAD.WIDE.U32 R10, R6, R3, R10 ;  /* 0x00000003060a9225 */ /* 0x002fc800078e000a */
[----:B------:R-:W-:Y:S02]  /*0e00*/  @!P1 IMAD.MOV.U32 R16, RZ, RZ, R10 ;  /* 0x000000ffff109224 */ /* 0x000fe400078e000a */
[----:B--2---:R-:W-:-:S04]  /*0e10*/  IMAD.WIDE.U32 R12, R0, UR4, RZ ;  /* 0x00000004000c7c25 */ /* 0x004fc8000f8e00ff */
[----:B------:R-:W-:Y:S01]  /*0e20*/  IMAD R3, R0, UR5, RZ ;  /* 0x0000000500037c24 */ /* 0x000fe2000f8e02ff */
[----:B------:R0:W-:Y:S01]  /*0e30*/  STL.64 [R1], R12 ;  /* 0x0000000c01007387 */ /* 0x0001e20000100a00 */
[----:B------:R-:W-:Y:S02]  /*0e40*/  @!P1 IMAD.MOV.U32 R17, RZ, RZ, R11 ;  /* 0x000000ffff119224 */ /* 0x000fe400078e000b */
[----:B------:R-:W-:Y:S01]  /*0e50*/  IMAD.IADD R0, R13, 0x1, R3 ;  /* 0x000000010d007824 */ /* 0x000fe200078e0203 */
[----:B------:R-:W-:Y:S06]  /*0e60*/  @P0 BRA `(.L_x_11) ;  /* 0x0000000000280947 */ /* 0x000fec0003800000 */
[----:B------:R-:W-:Y:S01]  /*0e70*/  UIMAD.WIDE.U32 UR4, UR40, 0x24924925, URZ ;  /* 0x24924925280478a5 */ /* 0x000fe2000f8e003f */
[----:B------:R-:W-:Y:S01]  /*0e80*/  IADD3 R16, P0, R16, R12, RZ ;  /* 0x0000000c10107210 */ /* 0x000fe20007f1e0ff */
[----:B------:R-:W-:Y:S02]  /*0e90*/  UISETP.GE.U32.AND UP0, UPT, UR40, 0x7, UPT ;  /* 0x000000072800788c */ /* 0x000fe4000bf06070 */
[----:B------:R-:W-:Y:S02]  /*0ea0*/  UIADD3 UR4, -UR5, UR40, URZ ;  /* 0x0000002805047290 */ /* 0x000fe4000fffe13f */
[----:B------:R-:W-:Y:S01]  /*0eb0*/  IMAD.X R17, R0, 0x1, R17, P0 ;  /* 0x0000000100117824 */ /* 0x000fe200000e0611 */
[----:B------:R-:W-:Y:S01]  /*0ec0*/  UMOV UR39, URZ ;  /* 0x0000003f00277c82 */ /* 0x000fe20008000000 */
[----:B------:R-:W-:-:S04]  /*0ed0*/  ULEA.HI UR4, UR4, UR5, URZ, 0x1f ;  /* 0x0000000504047291 */ /* 0x000fc8000f8ff83f */
[----:B------:R-:W-:-:S04]  /*0ee0*/  USHF.R.U32.HI UR4, URZ, 0x2, UR4 ;  /* 0x000000023f047899 */ /* 0x000fc80008011604 */
[----:B------:R-:W-:Y:S02]  /*0ef0*/  @UP0 ULOP3.LUT UR39, UR4, 0x1, URZ, 0xc0, !UPT ;  /* 0x0000000104270892 */ /* 0x000fe4000f8ec03f */
[----:B------:R-:W-:-:S12]  /*0f00*/  UIMAD UR38, UR4, -0x7, UR40 ;  /* 0xfffffff9042678a4 */ /* 0x000fd8000f8e0228 */
.L_x_11:
[----:B------:R-:W-:Y:S01]  /*0f10*/  ISETP.GE.U32.AND P0, PT, R16, UR8, PT ;  /* 0x0000000810007c0c */ /* 0x000fe2000bf06070 */
[----:B------:R-:W-:Y:S01]  /*0f20*/  IMAD.MOV.U32 R22, RZ, RZ, -0x1 ;  /* 0xffffffffff167424 */ /* 0x000fe200078e00ff */
[----:B------:R-:W-:Y:S01]  /*0f30*/  PRMT R3, RZ, 0x7610, R3 ;  /* 0x00007610ff037816 */ /* 0x000fe20000000003 */
[----:B------:R-:W-:Y:S01]  /*0f40*/  IMAD.MOV.U32 R18, RZ, RZ, -0x1 ;  /* 0xffffffffff127424 */ /* 0x000fe200078e00ff */
[----:B------:R-:W-:Y:S01]  /*0f50*/  ISETP.GE.U32.AND.EX P0, PT, R17, UR9, PT, P0 ;  /* 0x0000000911007c0c */ /* 0x000fe2000bf06100 */
[----:B------:R-:W-:-:S12]  /*0f60*/  IMAD.MOV.U32 R19, RZ, RZ, -0x1 ;  /* 0xffffffffff137424 */ /* 0x000fd800078e00ff */
[----:B------:R-:W-:Y:S05]  /*0f70*/  @P0 BRA `(.L_x_12) ;  /* 0x0000000400280947 */ /* 0x000fea0003800000 */
[----:B------:R-:W1:Y:S01]  /*0f80*/  LDC.64 R26, c[0x0][0x628] ;  /* 0x00018a00ff1a7b82 */ /* 0x000e620000000a00 */
[----:B------:R-:W-:Y:S02]  /*0f90*/  IMAD.MOV.U32 R10, RZ, RZ, R16 ;  /* 0x000000ffff0a7224 */ /* 0x000fe400078e0010 */
[----:B------:R-:W-:-:S05]  /*0fa0*/  IMAD.MOV.U32 R11, RZ, RZ, R17 ;  /* 0x000000ffff0b7224 */ /* 0x000fca00078e0011 */
[----:B------:R-:W2:Y:S08]  /*0fb0*/  LDC R18, c[0x0][0x630] ;  /* 0x00018c00ff127b82 */ /* 0x000eb00000000800 */
[----:B------:R-:W3:Y:S01]  /*0fc0*/  LDC.64 R28, c[0x0][0x620] ;  /* 0x00018800ff1c7b82 */ /* 0x000ee20000000a00 */
[----:B-1----:R-:W-:-:S04]  /*0fd0*/  ISETP.NE.U32.AND P0, PT, R26, RZ, PT ;  /* 0x000000ff1a00720c */ /* 0x002fc80003f05070 */
[----:B------:R-:W-:-:S13]  /*0fe0*/  ISETP.NE.AND.EX P0, PT, R27, RZ, PT, P0 ;  /* 0x000000ff1b00720c */ /* 0x000fda0003f05300 */
[----:B--23--:R-:W-:Y:S05]  /*0ff0*/  @!P0 BRA `(.L_x_13) ;  /* 0x0000000000288947 */ /* 0x00cfea0003800000 */
[----:B------:R-:W1:Y:S02]  /*1000*/  LDC R3, c[0x0][0x634] ;  /* 0x00018d00ff037b82 */ /* 0x000e640000000800 */
[----:B-1----:R-:W-:-:S05]  /*1010*/  IADD3 R3, P0, R16, R3, RZ ;  /* 0x0000000310037210 */ /* 0x002fca0007f1e0ff */
[----:B------:R-:W-:-:S04]  /*1020*/  IMAD.X R19, RZ, RZ, R17, P0 ;  /* 0x000000ffff137224 */ /* 0x000fc800000e0611 */
[----:B------:R-:W-:-:S04]  /*1030*/  IMAD.WIDE.U32 R10, R19, R26, RZ ;  /* 0x0000001a130a7225 */ /* 0x000fc800078e00ff */
[----:B0-----:R-:W-:-:S04]  /*1040*/  IMAD.WIDE.U32 R12, P0, R3, R27, R10 ;  /* 0x0000001b030c7225 */ /* 0x001fc8000780000a */
[----:B------:R-:W-:-:S04]  /*1050*/  IMAD.WIDE.U32 R10, R3, R26, RZ ;  /* 0x0000001a030a7225 */ /* 0x000fc800078e00ff */
[----:B------:R-:W-:Y:S01]  /*1060*/  IMAD.X R15, RZ, RZ, RZ, P0 ;  /* 0x000000ffff0f7224 */ /* 0x000fe200000e06ff */
[----:B------:R-:W-:Y:S01]  /*1070*/  IADD3 RZ, P0, R11, R12, RZ ;  /* 0x0000000c0bff7210 */ /* 0x000fe20007f1e0ff */
[----:B------:R-:W-:-:S04]  /*1080*/  IMAD.MOV.U32 R14, RZ, RZ, R13 ;  /* 0x000000ffff0e7224 */ /* 0x000fc800078e000d */
[----:B------:R-:W-:-:S08]  /*1090*/  IMAD.WIDE.U32.X R10, R19, R27, R14, P0 ;  /* 0x0000001b130a7225 */ /* 0x000fd000000e040e */
.L_x_13:
[----:B------:R-:W1:Y:S01]  /*10a0*/  LDC.64 R30, c[0x0][0x640] ;  /* 0x00019000ff1e7b82 */ /* 0x000e620000000a00 */
[-CC-:B------:R-:W-:Y:S01]  /*10b0*/  SHF.R.U64 R33, R10, R18.reuse, R11.reuse ;  /* 0x000000120a217219 */ /* 0x180fe2000000120b */
[----:B------:R-:W-:Y:S01]  /*10c0*/  IMAD.MOV.U32 R32, RZ, RZ, 0x1 ;  /* 0x00000001ff207424 */ /* 0x000fe200078e00ff */
[----:B------:R-:W-:Y:S02]  /*10d0*/  SHF.R.U32.HI R3, RZ, R18, R11 ;  /* 0x00000012ff037219 */ /* 0x000fe4000001160b */
[----:B0-----:R-:W-:-:S03]  /*10e0*/  IADD3 R13, P0, RZ, -R33, RZ ;  /* 0x80000021ff0d7210 */ /* 0x001fc60007f1e0ff */
[----:B------:R-:W0:Y:S02]  /*10f0*/  LDC R14, c[0x0][0x618] ;  /* 0x00018600ff0e7b82 */ /* 0x000e240000000800 */
[----:B------:R-:W-:Y:S02]  /*1100*/  IMAD.X R3, RZ, RZ, ~R3, P0 ;  /* 0x000000ffff037224 */ /* 0x000fe400000e0e03 */
[----:B------:R-:W-:-:S04]  /*1110*/  IMAD.WIDE.U32 R10, R13, R28, R16 ;  /* 0x0000001c0d0a7225 */ /* 0x000fc800078e0010 */
[----:B------:R-:W2:Y:S01]  /*1120*/  LDC R15, c[0x0][0x608] ;  /* 0x00018200ff0f7b82 */ /* 0x000ea20000000800 */
[----:B------:R-:W-:-:S04]  /*1130*/  IMAD R12, R3, R28, RZ ;  /* 0x0000001c030c7224 */ /* 0x000fc800078e02ff */
[----:B------:R-:W-:Y:S02]  /*1140*/  IMAD R3, R13, R29, R12 ;  /* 0x0000001d0d037224 */ /* 0x000fe400078e020c */
[----:B------:R-:W-:Y:S01]  /*1150*/  IMAD.MOV.U32 R12, RZ, RZ, -0x1 ;  /* 0xffffffffff0c7424 */ /* 0x000fe200078e00ff */
[----:B------:R-:W3:Y:S01]  /*1160*/  LDC R27, c[0x0][0x658] ;  /* 0x00019600ff1b7b82 */ /* 0x000ee20000000800 */
[----:B------:R-:W-:Y:S01]  /*1170*/  IMAD.IADD R3, R11, 0x1, R3 ;  /* 0x000000010b037824 */ /* 0x000fe200078e0203 */
[----:B-1----:R-:W-:-:S04]  /*1180*/  ISETP.NE.U32.AND P0, PT, R30, RZ, PT ;  /* 0x000000ff1e00720c */ /* 0x002fc80003f05070 */
[----:B------:R-:W-:Y:S02]  /*1190*/  ISETP.NE.AND.EX P0, PT, R31, RZ, PT, P0 ;  /* 0x000000ff1f00720c */ /* 0x000fe40003f05300 */
[----:B------:R-:W1:Y:S01]  /*11a0*/  LDC R26, c[0x0][0x600] ;  /* 0x00018000ff1a7b82 */ /* 0x000e620000000800 */
[-CC-:B0-----:R-:W-:Y:S02]  /*11b0*/  SHF.R.U64 R25, R10, R14.reuse, R3.reuse ;  /* 0x0000000e0a197219 */ /* 0x181fe40000001203 */
[----:B------:R-:W-:-:S05]  /*11c0*/  SHF.R.U32.HI R10, RZ, R14, R3 ;  /* 0x0000000eff0a7219 */ /* 0x000fca0000011603 */
[----:B------:R-:W0:Y:S01]  /*11d0*/  LDC R22, c[0x0][0x648] ;  /* 0x00019200ff167b82 */ /* 0x000e220000000800 */
[-CC-:B--2---:R-:W-:Y:S02]  /*11e0*/  SHF.R.U64 R35, R25, R15.reuse, R10.reuse ;  /* 0x0000000f19237219 */ /* 0x184fe4000000120a */
[----:B------:R-:W-:-:S05]  /*11f0*/  SHF.R.U32.HI R10, RZ, R15, R10 ;  /* 0x0000000fff0a7219 */ /* 0x000fca000001160a */
[----:B------:R-:W2:Y:S01]  /*1200*/  LDC R28, c[0x0][0x638] ;  /* 0x00018e00ff1c7b82 */ /* 0x000ea20000000800 */
[-CC-:B---3--:R-:W-:Y:S02]  /*1210*/  SHF.R.U64 R34, R35, R27.reuse, R10.reuse ;  /* 0x0000001b23227219 */ /* 0x188fe4000000120a */
[-C--:B------:R-:W-:Y:S02]  /*1220*/  SHF.L.U32 R3, R12, R27.reuse, RZ ;  /* 0x0000001b0c037219 */ /* 0x080fe400000006ff */
[----:B------:R-:W-:Y:S01]  /*1230*/  SHF.R.U32.HI R11, RZ, R27, R10 ;  /* 0x0000001bff0b7219 */ /* 0x000fe2000001160a */
[----:B------:R-:W-:Y:S01]  /*1240*/  IMAD.MOV.U32 R10, RZ, RZ, R34 ;  /* 0x000000ffff0a7224 */ /* 0x000fe200078e0022 */
[----:B------:R-:W-:Y:S01]  /*1250*/  LOP3.LUT R18, RZ, R3, RZ, 0x33, !PT ;  /* 0x00000003ff127212 */ /* 0x000fe200078e33ff */
[----:B------:R-:W3:Y:S01]  /*1260*/  LDC R29, c[0x0][0x610] ;  /* 0x00018400ff1d7b82 */ /* 0x000ee20000000800 */
[----:B------:R-:W-:Y:S05]  /*1270*/  @!P0 BRA `(.L_x_14) ;  /* 0x0000000000288947 */ /* 0x000fea0003800000 */
[----:B------:R-:W4:Y:S02]  /*1280*/  LDC R3, c[0x0][0x64c] ;  /* 0x00019300ff037b82 */ /* 0x000f240000000800 */
[----:B----4-:R-:W-:-:S05]  /*1290*/  IADD3 R3, P0, R34, R3, RZ ;  /* 0x0000000322037210 */ /* 0x010fca0007f1e0ff */
[----:B------:R-:W-:-:S04]  /*12a0*/  IMAD.X R19, RZ, RZ, R11, P0 ;  /* 0x000000ffff137224 */ /* 0x000fc800000e060b */
[----:B------:R-:W-:-:S04]  /*12b0*/  IMAD.WIDE.U32 R10, R19, R30, RZ ;  /* 0x0000001e130a7225 */ /* 0x000fc800078e00ff */
[----:B------:R-:W-:-:S04]  /*12c0*/  IMAD.WIDE.U32 R12, P0, R3, R31, R10 ;  /* 0x0000001f030c7225 */ /* 0x000fc8000780000a */
[----:B------:R-:W-:-:S04]  /*12d0*/  IMAD.WIDE.U32 R10, R3, R30, RZ ;  /* 0x0000001e030a7225 */ /* 0x000fc800078e00ff */
[----:B------:R-:W-:Y:S01]  /*12e0*/  IMAD.X R15, RZ, RZ, RZ, P0 ;  /* 0x000000ffff0f7224 */ /* 0x000fe200000e06ff */
[----:B------:R-:W-:Y:S01]  /*12f0*/  IADD3 RZ, P0, R11, R12, RZ ;  /* 0x0000000c0bff7210 */ /* 0x000fe20007f1e0ff */
[----:B------:R-:W-:-:S04]  /*1300*/  IMAD.MOV.U32 R14, RZ, RZ, R13 ;  /* 0x000000ffff0e7224 */ /* 0x000fc800078e000d */
[----:B------:R-:W-:-:S08]  /*1310*/  IMAD.WIDE.U32.X R10, R19, R31, R14, P0 ;  /* 0x0000001f130a7225 */ /* 0x000fd000000e040e */
.L_x_14:
[----:B0-----:R-:W-:Y:S01]  /*1320*/  SHF.R.U64 R7, R10, R22, R11 ;  /* 0x000000160a077219 */ /* 0x001fe2000000120b */
[----:B-1----:R-:W-:Y:S01]  /*1330*/  VIADD R10, R26, 0xffffffff ;  /* 0xffffffff1a0a7836 */ /* 0x002fe20000000000 */
[----:B------:R-:W-:Y:S01]  /*1340*/  SHF.L.U32 R3, R32, R27, RZ ;  /* 0x0000001b20037219 */ /* 0x000fe200000006ff */
[----:B------:R-:W-:Y:S01]  /*1350*/  @P1 IMAD R20, R21, R24, R6 ;  /* 0x0000001815141224 */ /* 0x000fe200078e0206 */
[----:B------:R-:W-:Y:S01]  /*1360*/  LOP3.LUT R18, R35, R18, RZ, 0xc0, !PT ;  /* 0x0000001223127212 */ /* 0x000fe200078ec0ff */
[----:B------:R-:W-:Y:S01]  /*1370*/  IMAD.MOV R11, RZ, RZ, -R7 ;  /* 0x000000ffff0b7224 */ /* 0x000fe200078e0a07 */
[----:B------:R-:W-:Y:S01]  /*1380*/  LOP3.LUT R10, R25, R10, RZ, 0xc0, !PT ;  /* 0x0000000a190a7212 */ /* 0x000fe200078ec0ff */
[----:B------:R-:W-:Y:S02]  /*1390*/  IMAD.MOV.U32 R6, RZ, RZ, 0x1 ;  /* 0x00000001ff067424 */ /* 0x000fe400078e00ff */
[----:B------:R-:W-:Y:S02]  /*13a0*/  IMAD R7, R3, R7, R18 ;  /* 0x0000000703077224 */ /* 0x000fe400078e0212 */
[----:B--2---:R-:W-:-:S02]  /*13b0*/  IMAD R3, R11, R28, R34 ;  /* 0x0000001c0b037224 */ /* 0x004fc400078e0222 */
[----:B---3--:R-:W-:Y:S02]  /*13c0*/  IMAD R22, R7, R29, R20 ;  /* 0x0000001d07167224 */ /* 0x008fe400078e0214 */
[----:B------:R-:W-:Y:S01]  /*13d0*/  IMAD R7, R3, R26, R10 ;  /* 0x0000001a03077224 */ /* 0x000fe200078e020a */
[----:B------:R-:W-:Y:S01]  /*13e0*/  PRMT R3, R6, 0x7610, R3 ;  /* 0x0000761006037816 */ /* 0x000fe20000000003 */
[----:B------:R-:W-:-:S03]  /*13f0*/  IMAD.MOV.U32 R19, RZ, RZ, R33 ;  /* 0x000000ffff137224 */ /* 0x000fc600078e0021 */
[----:B------:R-:W-:Y:S02]  /*1400*/  SEL R18, R7, R22, !P1 ;  /* 0x0000001607127207 */ /* 0x000fe40004800000 */
[----:B------:R-:W-:-:S07]  /*1410*/  SEL R22, R22, R7, !P1 ;  /* 0x0000000716167207 */ /* 0x000fce0004800000 */
.L_x_12:
[----:B------:R-:W-:Y:S05]  /*1420*/  @!P2 BRA `(.L_x_15) ;  /* 0x00000000000ca947 */ /* 0x000fea0003800000 */
[----:B------:R-:W-:Y:S01]  /*1430*/  UCGABAR_WAIT ;  /* 0x0000000000007dc7 */ /* 0x000fe20008000000 */
[----:B------:R-:W-:Y:S01]  /*1440*/  CCTL.IVALL ;  /* 0x00000000ff00798f */ /* 0x000fe20002000000 */
[----:B------:R-:W-:Y:S05]  /*1450*/  BRA `(.L_x_16) ;  /* 0x0000000000047947 */ /* 0x000fea0003800000 */
.L_x_15:
[----:B------:R-:W-:Y:S06]  /*1460*/  BAR.SYNC.DEFER_BLOCKING 0x0 ;  /* 0x0000000000007b1d */ /* 0x000fec0000010000 */
.L_x_16:
[----:B------:R-:W-:Y:S05]  /*1470*/  @!P3 BRA `(.L_x_17) ;  /* 0x0000003800f8b947 */ /* 0x000fea0003800000 */
[----:B------:R-:W-:-:S13]  /*1480*/  ISETP.GT.U32.AND P0, PT, R36, 0x1, PT ;  /* 0x000000012400780c */ /* 0x000fda0003f04070 */
[----:B------:R-:W-:Y:S05]  /*1490*/  @P0 EXIT ;  /* 0x000000000000094d */ /* 0x000fea0003800000 */
.L_x_18:
[----:B------:R-:W-:-:S08]  /*14a0*/  NOP ;  /* 0x0000000000007918 */ /* 0x000fd00000000000 */
[----:B------:R-:W1:Y:S02]  /*14b0*/  USETMAXREG.TRY_ALLOC.CTAPOOL UP0, 0xe8 ;  /* 0x000000e8000079c8 */ /* 0x000e640008000600 */
[----:B-1----:R-:W-:-:S13]  /*14c0*/  PLOP3.LUT P0, PT, PT, PT, UP0, 0x80, 0x0 ;  /* 0x000000000000781c */ /* 0x002fda0003f0f008 */
[----:B------:R-:W-:Y:S05]  /*14d0*/  @!P0 BRA `(.L_x_18) ;  /* 0xfffffffc00f08947 */ /* 0x000fea000383ffff */
[----:B------:R-:W-:-:S13]  /*14e0*/  LOP3.LUT P0, RZ, R3, 0xff, RZ, 0xc0, !PT ;  /* 0x000000ff03ff7812 */ /* 0x000fda000780c0ff */
[----:B------:R-:W-:Y:S05]  /*14f0*/  @!P0 EXIT ;  /* 0x000000000000894d */ /* 0x000fea0003800000 */
[----:B------:R-:W2:Y:S01]  /*1500*/  LDL.64 R6, [R1] ;  /* 0x0000000001067983 */ /* 0x000ea20000100a00 */
[CC--:B------:R-:W-:Y:S01]  /*1510*/  LEA.HI R3, R8.reuse, R5.reuse, RZ, 0x2 ;  /* 0x0000000508037211 */ /* 0x0c0fe200078f10ff */
[----:B------:R-:W1:Y:S01]  /*1520*/  S2UR UR4, SR_CgaCtaId ;  /* 0x00000000000479c3 */ /* 0x000e620000008800 */
[----:B------:R-:W-:Y:S01]  /*1530*/  LEA.HI R8, R8, R5, RZ, 0x5 ;  /* 0x0000000508087211 */ /* 0x000fe200078f28ff */
[----:B------:R-:W-:Y:S01]  /*1540*/  UMOV UR41, 0x400 ;  /* 0x0000040000297882 */ /* 0x000fe20000000000 */
[----:B------:R-:W-:Y:S01]  /*1550*/  LOP3.LUT R4, R3, 0xfffffffc, RZ, 0xc0, !PT ;  /* 0xfffffffc03047812 */ /* 0x000fe200078ec0ff */
[----:B------:R-:W-:Y:S01]  /*1560*/  UISETP.LT.AND UP0, UPT, UR40, 0x1, UPT ;  /* 0x000000012800788c */ /* 0x000fe2000bf01270 */
[--C-:B------:R-:W-:Y:S01]  /*1570*/  SHF.R.S32.HI R60, RZ, 0x2, R3.reuse ;  /* 0x00000002ff3c7819 */ /* 0x100fe20000011403 */
[----:B------:R-:W-:Y:S01]  /*1580*/  UIADD3 UR5, UR43, -0x1, URZ ;  /* 0xffffffff2b057890 */ /* 0x000fe2000fffe03f */
[----:B------:R-:W-:Y:S01]  /*1590*/  SHF.R.S32.HI R3, RZ, 0x1f, R3 ;  /* 0x0000001fff037819 */ /* 0x000fe20000011403 */
[----:B------:R-:W3:Y:S01]  /*15a0*/  LDC R66, c[0x0][0x658] ;  /* 0x00019600ff427b82 */ /* 0x000ee20000000800 */
[----:B------:R-:W-:Y:S01]  /*15b0*/  USEL UR42, UR40, 0x1, UP0 ;  /* 0x00000001282a7887 */ /* 0x000fe20008000000 */
[----:B------:R-:W-:Y:S01]  /*15c0*/  IMAD.IADD R4, R5, 0x1, -R4 ;  /* 0x0000000105047824 */ /* 0x000fe200078e0a04 */
[----:B------:R-:W-:Y:S01]  /*15d0*/  LEA.HI R3, R3, R60, RZ, 0x3 ;  /* 0x0000003c03037211 */ /* 0x000fe200078f18ff */
[----:B------:R-:W-:Y:S01]  /*15e0*/  UISETP.NE.AND UP0, UPT, UR5, URZ, UPT ;  /* 0x0000003f0500728c */ /* 0x000fe2000bf05270 */
[----:B------:R-:W-:Y:S01]  /*15f0*/  IMAD.MOV.U32 R5, RZ, RZ, 0x1 ;  /* 0x00000001ff057424 */ /* 0x000fe200078e00ff */
[----:B------:R-:W-:Y:S01]  /*1600*/  ULDC UR8, c[0x0][0x284] ;  /* 0x0000a10000087ab9 */ /* 0x000fe20000000800 */
[----:B------:R-:W-:Y:S01]  /*1610*/  LOP3.LUT R3, R3, 0xfffffff8, RZ, 0xc0, !PT ;  /* 0xfffffff803037812 */ /* 0x000fe200078ec0ff */
[----:B------:R-:W4:Y:S01]  /*1620*/  LDC.64 R64, c[0x0][0x5c8] ;  /* 0x00017200ff407b82 */ /* 0x000f220000000a00 */
[----:B------:R-:W-:Y:S01]  /*1630*/  USEL UR7, URZ, 0x1, UP0 ;  /* 0x000000013f077887 */ /* 0x000fe20008000000 */
[----:B------:R-:W-:Y:S01]  /*1640*/  IMAD.SHL.U32 R62, R4, 0x2, RZ ;  /* 0x00000002043e7824 */ /* 0x000fe200078e00ff */
[----:B------:R-:W-:Y:S01]  /*1650*/  LOP3.LUT R74, R23, 0x1, RZ, 0xfc, !PT ;  /* 0x00000001174a7812 */ /* 0x000fe200078efcff */
[----:B------:R-:W-:Y:S01]  /*1660*/  IMAD.IADD R60, R60, 0x1, -R3 ;  /* 0x000000013c3c7824 */ /* 0x000fe200078e0a03 */
[----:B------:R-:W-:Y:S01]  /*1670*/  SHF.R.S32.HI R3, RZ, 0x5, R8 ;  /* 0x00000005ff037819 */ /* 0x000fe20000011408 */
[----:B------:R-:W-:Y:S01]  /*1680*/  USHF.L.U32 UR47, UR40, 0x1, URZ ;  /* 0x00000001282f7899 */ /* 0x000fe2000800063f */
[----:B------:R-:W-:Y:S01]  /*1690*/  IMAD.U32 R75, RZ, RZ, UR7 ;  /* 0x00000007ff4b7e24 */ /* 0x000fe2000f8e00ff */
[----:B------:R-:W0:Y:S01]  /*16a0*/  LDC R67, c[0x0][0x288] ;  /* 0x0000a200ff437b82 */ /* 0x000e220000000800 */
[--C-:B------:R-:W-:Y:S01]  /*16b0*/  SHF.R.S32.HI R61, RZ, 0x1f, R60.reuse ;  /* 0x0000001fff3d7819 */ /* 0x100fe2000001143c */
[----:B-1----:R-:W-:Y:S01]  /*16c0*/  ULEA UR41, UR4, UR41, 0x18 ;  /* 0x0000002904297291 */ /* 0x002fe2000f8ec03f */
[C---:B------:R-:W-:Y:S01]  /*16d0*/  IMAD R71, R3.reuse, -0x10, -R60 ;  /* 0xfffffff003477824 */ /* 0x040fe200078e0a3c */
[----:B------:R-:W-:Y:S01]  /*16e0*/  USHF.L.U32 UR4, UR5, 0x3, URZ ;  /* 0x0000000305047899 */ /* 0x000fe2000800063f */
[----:B------:R-:W-:Y:S01]  /*16f0*/  SHF.R.S32.HI R63, RZ, 0x1f, R62 ;  /* 0x0000001fff3f7819 */ /* 0x000fe2000001143e */
[----:B------:R-:W-:Y:S01]  /*1700*/  IMAD.WIDE R60, R3, 0x10, R60 ;  /* 0x00000010033c7825 */ /* 0x000fe200078e023c */
[----:B------:R-:W-:Y:S01]  /*1710*/  UIADD3 UR5, UR41, 0x180, URZ ;  /* 0x0000018029057890 */ /* 0x000fe2000fffe03f */
[----:B------:R-:W1:Y:S01]  /*1720*/  LDC R69, c[0x0][0x600] ;  /* 0x00018000ff457b82 */ /* 0x000e620000000800 */
[----:B------:R-:W-:Y:S01]  /*1730*/  UIADD3 UR6, UR41, 0x1c180, URZ ;  /* 0x0001c18029067890 */ /* 0x000fe2000fffe03f */
[----:B------:R-:W-:Y:S01]  /*1740*/  IMAD.MOV.U32 R3, RZ, RZ, -0x1 ;  /* 0xffffffffff037424 */ /* 0x000fe200078e00ff */
[----:B------:R-:W-:Y:S01]  /*1750*/  USHF.R.U32.HI UR5, URZ, 0x4, UR5 ;  /* 0x000000043f057899 */ /* 0x000fe20008011605 */
[----:B------:R-:W-:Y:S01]  /*1760*/  VIADD R71, R71, UR8 ;  /* 0x0000000847477c36 */ /* 0x000fe20008000000 */
[----:B------:R-:W-:-:S02]  /*1770*/  USHF.R.U32.HI UR6, URZ, 0x4, UR6 ;  /* 0x000000043f067899 */ /* 0x000fc40008011606 */
[-C--:B---3--:R-:W-:Y:S01]  /*1780*/  SHF.L.U32 R3, R3, R66.reuse, RZ ;  /* 0x0000004203037219 */ /* 0x088fe200000006ff */
[----:B------:R-:W-:Y:S01]  /*1790*/  UIADD3 UR48, UR41, 0x80, URZ ;  /* 0x0000008029307890 */ /* 0x000fe2000fffe03f */
[C---:B----4-:R-:W-:Y:S01]  /*17a0*/  SHF.L.U64.HI R65, R64.reuse, 0x3, R65 ;  /* 0x0000000340417819 */ /* 0x050fe20000010241 */
[----:B------:R-:W-:Y:S01]  /*17b0*/  ULOP3.LUT UR4, UR4, 0x8, URZ, 0xc0, !UPT ;  /* 0x0000000804047892 */ /* 0x000fe2000f8ec03f */
[----:B------:R-:W-:Y:S01]  /*17c0*/  SHF.L.U32 R66, R5, R66, RZ ;  /* 0x0000004205427219 */ /* 0x000fe200000006ff */
[----:B------:R-:W-:Y:S01]  /*17d0*/  ULOP3.LUT UR5, UR5, 0x3fff, URZ, 0xc0, !UPT ;  /* 0x00003fff05057892 */ /* 0x000fe2000f8ec03f */
[----:B------:R-:W-:Y:S01]  /*17e0*/  IMAD.SHL.U32 R64, R64, 0x8, RZ ;  /* 0x0000000840407824 */ /* 0x000fe200078e00ff */
[----:B------:R-:W-:Y:S01]  /*17f0*/  ULOP3.LUT UR6, UR6, 0x3fff, URZ, 0xc0, !UPT ;  /* 0x00003fff06067892 */ /* 0x000fe2000f8ec03f */
[----:B------:R-:W-:Y:S01]  /*1800*/  LOP3.LUT R70, RZ, R3, RZ, 0x33, !PT ;  /* 0x00000003ff467212 */ /* 0x000fe200078e33ff */
[----:B0-----:R-:W-:Y:S01]  /*1810*/  IMAD R67, R4, -0x2, R67 ;  /* 0xfffffffe04437824 */ /* 0x001fe200078e0243 */
[----:B------:R-:W-:-:S02]  /*1820*/  UIADD3 UR42, -UR42, UR40, URZ ;  /* 0x000000282a2a7290 */ /* 0x000fc4000fffe13f */
[----:B------:R-:W-:Y:S02]  /*1830*/  ULEA UR43, UR43, UR48, 0x3 ;  /* 0x000000302b2b7291 */ /* 0x000fe4000f8e183f */
[----:B------:R-:W-:Y:S02]  /*1840*/  ULOP3.LUT UR49, UR4, 0x8, URZ, 0x3c, !UPT ;  /* 0x0000000804317892 */ /* 0x000fe4000f8e3c3f */
[----:B------:R-:W-:Y:S01]  /*1850*/  ULOP3.LUT UR44, UR4, 0x18, URZ, 0x3c, !UPT ;  /* 0x00000018042c7892 */ /* 0x000fe2000f8e3c3f */
[----:B-1----:R-:W-:Y:S01]  /*1860*/  VIADD R69, R69, 0xffffffff ;  /* 0xffffffff45457836 */ /* 0x002fe20000000000 */
[----:B------:R-:W-:Y:S02]  /*1870*/  ULOP3.LUT UR45, UR5, 0x10000, URZ, 0xfc, !UPT ;  /* 0x00010000052d7892 */ /* 0x000fe4000f8efc3f */
[----:B------:R-:W-:Y:S01]  /*1880*/  ULOP3.LUT UR46, UR6, 0x10000, URZ, 0xfc, !UPT ;  /* 0x00010000062e7892 */ /* 0x000fe2000f8efc3f */
[----:B--2---:R-:W-:-:S11]  /*1890*/  SHF.L.U64.HI R68, R6, 0x1, R0 ;  /* 0x0000000106447819 */ /* 0x004fd60000010200 */
.L_x_104:
[----:B------:R-:W-:-:S04]  /*18a0*/  SHF.L.U32 R0, R75, 0x1f, RZ ;  /* 0x0000001f4b007819 */ /* 0x000fc800000006ff */
[----:B------:R-:W0:Y:S02]  /*18b0*/  SYNCS.PHASECHK.TRANS64.TRYWAIT P0, [UR43+-0x8], R0 ;  /* 0xfffff800ff0075a7 */ /* 0x000e24000800016b */
[----:B01-345:R-:W-:Y:S05]  /*18c0*/  @!P0 BRA `(.L_x_19) ;  /* 0x0000004800dc8947 */ /* 0x03bfea0003800000 */
.L_x_129:
[----:B------:R-:W-:Y:S02]  /*18d0*/  ULDC UR4, c[0x0][0x28c] ;  /* 0x0000a30000047ab9 */ /* 0x000fe40000000800 */
[----:B------:R-:W-:-:S13]  /*18e0*/  ISETP.LT.AND P0, PT, RZ, UR4, PT ;  /* 0x00000004ff007c0c */ /* 0x000fda000bf01270 */
[----:B------:R-:W-:Y:S05]  /*18f0*/  @P0 BRA `(.L_x_20) ;  /* 0x0000000000400947 */ /* 0x000fea0003800000 */
[----:B0-----:R-:W-:Y:S01]  /*1900*/  MOV R0, 0x0 ;  /* 0x0000000000007802 */ /* 0x001fe20000000f00 */
[----:B------:R-:W-:Y:S01]  /*1910*/  ULDC.64 UR4, c[0x4][0x68] ;  /* 0x01001a0000047ab9 */ /* 0x000fe20000000a00 */
[----:B------:R-:W-:Y:S01]  /*1920*/  ULDC.64 UR6, c[0x4][0x8] ;  /* 0x0100020000067ab9 */ /* 0x000fe20000000a00 */
[----:B------:R-:W-:Y:S01]  /*1930*/  IMAD.U32 R4, RZ, RZ, UR4 ;  /* 0x00000004ff047e24 */ /* 0x000fe2000f8e00ff */
[----:B------:R0:W1:Y:S01]  /*1940*/  LDC.64 R14, c[0x4][R0] ;  /* 0x01000000000e7b82 */ /* 0x0000620000000a00 */
[----:B------:R-:W-:Y:S01]  /*1950*/  IMAD.U32 R5, RZ, RZ, UR5 ;  /* 0x00000005ff057e24 */ /* 0x000fe2000f8e00ff */
[----:B------:R-:W-:Y:S01]  /*1960*/  ULDC.64 UR4, c[0x4][0x70] ;  /* 0x01001c0000047ab9 */ /* 0x000fe20000000a00 */
[----:B------:R-:W-:Y:S02]  /*1970*/  IMAD.U32 R10, RZ, RZ, UR6 ;  /* 0x00000006ff0a7e24 */ /* 0x000fe4000f8e00ff */
[----:B------:R-:W-:Y:S02]  /*1980*/  IMAD.U32 R6, RZ, RZ, UR4 ;  /* 0x00000004ff067e24 */ /* 0x000fe4000f8e00ff */
[----:B------:R-:W-:-:S02]  /*1990*/  IMAD.U32 R7, RZ, RZ, UR5 ;  /* 0x00000005ff077e24 */ /* 0x000fc4000f8e00ff */
[----:B------:R-:W-:Y:S02]  /*19a0*/  IMAD.U32 R11, RZ, RZ, UR7 ;  /* 0x00000007ff0b7e24 */ /* 0x000fe4000f8e00ff */
[----:B------:R-:W-:Y:S02]  /*19b0*/  IMAD.MOV.U32 R8, RZ, RZ, 0x1e1 ;  /* 0x000001e1ff087424 */ /* 0x000fe400078e00ff */
[----:B------:R-:W-:Y:S02]  /*19c0*/  IMAD.MOV.U32 R12, RZ, RZ, 0x1 ;  /* 0x00000001ff0c7424 */ /* 0x000fe400078e00ff */
[----:B0-----:R-:W-:-:S07]  /*19d0*/  IMAD.MOV.U32 R13, RZ, RZ, RZ ;  /* 0x000000ffff0d7224 */ /* 0x001fce00078e00ff */
[----:B------:R-:W-:-:S07]  /*19e0*/  LEPC R20, `(.L_x_20) ;  /* 0x000000001014794e */ /* 0x000fce0000000000 */
[----:B-1---5:R-:W-:Y:S05]  /*19f0*/  CALL.ABS.NOINC R14 ;  /* 0x000000000e007343 */ /* 0x022fea0003c00000 */
.L_x_20:
[----:B------:R-:W-:-:S13]  /*1a00*/  ISETP.NE.AND P0, PT, R74, 0x3, PT ;  /* 0x000000034a00780c */ /* 0x000fda0003f05270 */
[----:B------:R-:W-:Y:S05]  /*1a10*/  @!P0 BRA `(.L_x_21) ;  /* 0x0000000000048947 */ /* 0x000fea0003800000 */
[----:B------:R-:W-:Y:S01]  /*1a20*/  BPT.TRAP 0x1 ;  /* 0x000000040000795c */ /* 0x000fe20000300000 */
.L_x_21:
[----:B0-----:R-:W-:Y:S02]  /*1a30*/  IMAD.U32 R3, RZ, RZ, UR38 ;  /* 0x00000026ff037e24 */ /* 0x001fe4000f8e00ff */
[----:B------:R-:W-:-:S03]  /*1a40*/  IMAD.U32 R0, RZ, RZ, UR39 ;  /* 0x00000027ff007e24 */ /* 0x000fc6000f8e00ff */
[----:B------:R-:W-:Y:S02]  /*1a50*/  LEA R3, R3, UR41, 0x3 ;  /* 0x0000002903037c11 */ /* 0x000fe4000f8e18ff */
[----:B------:R-:W-:-:S04]  /*1a60*/  SHF.L.U32 R0, R0, 0x1f, RZ ;  /* 0x0000001f00007819 */ /* 0x000fc800000006ff */
[----:B------:R0:W1:Y:S01]  /*1a70*/  SYNCS.PHASECHK.TRANS64.TRYWAIT P1, [R3+URZ], R0 ;  /* 0x00000000030075a7 */ /* 0x000062000802017f */
[----:B------:R-:W-:Y:S05]  /*1a80*/  @!P0 BRA `(.L_x_22) ;  /* 0x0000000000048947 */ /* 0x000fea0003800000 */
[----:B------:R-:W-:Y:S01]  /*1a90*/  BPT.TRAP 0x1 ;  /* 0x000000040000795c */ /* 0x000fe20000300000 */
.L_x_22:
[----:B-1----:R-:W-:Y:S05]  /*1aa0*/  @P1 BRA `(.L_x_23) ;  /* 0x0000000000081947 */ /* 0x002fea0003800000 */
[----:B------:R-:W1:Y:S02]  /*1ab0*/  SYNCS.PHASECHK.TRANS64.TRYWAIT P1, [R3+URZ], R0 ;  /* 0x00000000030075a7 */ /* 0x000e64000802017f */
[----:B-1----:R-:W-:Y:S05]  /*1ac0*/  @!P1 BRA `(.L_x_24) ;  /* 0x0000004800749947 */ /* 0x002fea0003800000 */
.L_x_23:
[----:B------:R-:W-:Y:S05]  /*1ad0*/  WARPSYNC.ALL ;  /* 0x0000000000007948 */ /* 0x000fea0003800000 */
[----:B------:R-:W-:Y:S01]  /*1ae0*/  ULEA UR8, UR38, UR45, 0xa ;  /* 0x0000002d26087291 */ /* 0x000fe2000f8e503f */
[----:B------:R-:W-:Y:S01]  /*1af0*/  WARPGROUP.ARRIVE ;  /* 0x00000000000079c5 */ /* 0x000fe20000000000 */
[----:B------:R-:W-:Y:S01]  /*1b00*/  ULEA UR9, UR38, UR46, 0xa ;  /* 0x0000002e26097291 */ /* 0x000fe2000f8e503f */
[----:B01----:R-:W-:Y:S01]  /*1b10*/  IMAD.U32 R0, RZ, RZ, UR42 ;  /* 0x0000002aff007e24 */ /* 0x003fe2000f8e00ff */
[----:B------:R-:W-:Y:S01]  /*1b20*/  UMOV UR5, 0x40000040 ;  /* 0x4000004000057882 */ /* 0x000fe20000000000 */
[----:B------:R-:W-:-:S02]  /*1b30*/  UMOV UR7, 0x40000040 ;  /* 0x4000004000077882 */ /* 0x000fc40000000000 */
[----:B------:R-:W-:Y:S01]  /*1b40*/  UMOV UR4, UR8 ;  /* 0x0000000800047c82 */ /* 0x000fe20008000000 */
[----:B------:R-:W-:Y:S01]  /*1b50*/  ISETP.GE.AND P1, PT, R0, 0x1, PT ;  /* 0x000000010000780c */ /* 0x000fe20003f26270 */
[----:B------:R-:W-:Y:S02]  /*1b60*/  UMOV UR6, UR9 ;  /* 0x0000000900067c82 */ /* 0x000fe40008000000 */
[----:B------:R-:W-:Y:S01]  /*1b70*/  HGMMA.64x64x16.F32.BF16 R24, gdesc[UR4], RZ, !UPT, gsb0 ;  /* 0x00e00000041879f0 */ /* 0x000fe2000c0018ff */
[----:B------:R-:W-:Y:S02]  /*1b80*/  UIADD3 UR4, UR8, 0x2, URZ ;  /* 0x0000000208047890 */ /* 0x000fe4000fffe03f */
[----:B------:R-:W-:Y:S01]  /*1b90*/  UIADD3 UR6, UR9, 0x2, URZ ;  /* 0x0000000209067890 */ /* 0x000fe2000fffe03f */
[----:B------:R-:W-:Y:S01]  /*1ba0*/  UMOV UR5, 0x40000040 ;  /* 0x4000004000057882 */ /* 0x000fe20000000000 */
[----:B------:R-:W-:Y:S01]  /*1bb0*/  UMOV UR7, 0x40000040 ;  /* 0x4000004000077882 */ /* 0x000fe20000000000 */
[----:B------:R-:W-:-:S02]  /*1bc0*/  WARPGROUP.DEPBAR.LE gsb0, 0x0 ;  /* 0x00008000000079c5 */ /* 0x000fc40000010000 */
[----:B------:R-:W-:-:S06]  /*1bd0*/  WARPGROUP.ARRIVE ;  /* 0x00000000000079c5 */ /* 0x000fcc0000000000 */
[----:B------:R-:W-:Y:S01]  /*1be0*/  HGMMA.64x64x16.F32.BF16 R24, gdesc[UR4], R24, gsb0 ;  /* 0x00e00000041879f0 */ /* 0x000fe20008001818 */
[----:B------:R-:W-:Y:S02]  /*1bf0*/  UIADD3 UR4, UR8, 0x4, URZ ;  /* 0x0000000408047890 */ /* 0x000fe4000fffe03f */
[----:B------:R-:W-:Y:S01]  /*1c00*/  UIADD3 UR6, UR9, 0x4, URZ ;  /* 0x0000000409067890 */ /* 0x000fe2000fffe03f */
[----:B------:R-:W-:Y:S01]  /*1c10*/  UMOV UR5, 0x40000040 ;  /* 0x4000004000057882 */ /* 0x000fe20000000000 */
[----:B------:R-:W-:Y:S01]  /*1c20*/  UMOV UR7, 0x40000040 ;  /* 0x4000004000077882 */ /* 0x000fe20000000000 */
[----:B------:R-:W-:Y:S02]  /*1c30*/  WARPGROUP.DEPBAR.LE gsb0, 0x0 ;  /* 0x00008000000079c5 */ /* 0x000fe40000010000 */
        /* <DEDUP_REMOVED lines=36> */
[----:B------:R-:W-:Y:S03]  /*1e80*/  HGMMA.64x64x16.F32.BF16 R24, gdesc[UR4], R24, gsb0 ;  /* 0x00e00000041879f0 */ /* 0x000fe60008001818 */
[----:B------:R-:W-:Y:S02]  /*1e90*/  WARPGROUP.DEPBAR.LE gsb0, 0x0 ;  /* 0x00008000000079c5 */ /* 0x000fe40000010000 */
[----:B------:R-:W-:Y:S05]  /*1ea0*/  @!P1 BRA `(.L_x_25) ;  /* 0x0000000400849947 */ /* 0x000fea0003800000 */
[----:B------:R-:W-:Y:S01]  /*1eb0*/  UIADD3 UR8, UR38, 0x1, URZ ;  /* 0x0000000126087890 */ /* 0x000fe2000fffe03f */
[----:B------:R-:W-:Y:S02]  /*1ec0*/  IMAD.U32 R0, RZ, RZ, UR42 ;  /* 0x0000002aff007e24 */ /* 0x000fe4000f8e00ff */
[----:B------:R-:W-:Y:S01]  /*1ed0*/  IMAD.U32 R3, RZ, RZ, UR38 ;  /* 0x00000026ff037e24 */ /* 0x000fe2000f8e00ff */
[----:B------:R-:W-:-:S04]  /*1ee0*/  UISETP.NE.AND UP0, UPT, UR8, 0x7, UPT ;  /* 0x000000070800788c */ /* 0x000fc8000bf05270 */
[----:B------:R-:W-:Y:S02]  /*1ef0*/  USEL UR4, URZ, 0x1, UP0 ;  /* 0x000000013f047887 */ /* 0x000fe40008000000 */
[----:B------:R-:W-:Y:S02]  /*1f00*/  USEL UR8, UR8, URZ, UP0 ;  /* 0x0000003f08087287 */ /* 0x000fe40008000000 */
[----:B------:R-:W-:-:S06]  /*1f10*/  ULOP3.LUT UR4, UR39, UR4, URZ, 0x3c, !UPT ;  /* 0x0000000427047292 */ /* 0x000fcc000f8e3c3f */
[----:B------:R-:W-:-:S07]  /*1f20*/  IMAD.U32 R6, RZ, RZ, UR4 ;  /* 0x00000004ff067e24 */ /* 0x000fce000f8e00ff */
.L_x_32:
[----:B------:R-:W-:Y:S05]  /*1f30*/  @!P0 BRA `(.L_x_26) ;  /* 0x0000000000048947 */ /* 0x000fea0003800000 */
[----:B------:R-:W-:Y:S01]  /*1f40*/  BPT.TRAP 0x1 ;  /* 0x000000040000795c */ /* 0x000fe20000300000 */
.L_x_26:
[----:B------:R-:W-:Y:S01]  /*1f50*/  ULEA UR4, UR8, UR41, 0x3 ;  /* 0x0000002908047291 */ /* 0x000fe2000f8e183f */
[----:B------:R-:W-:-:S08]  /*1f60*/  SHF.L.U32 R4, R6, 0x1f, RZ ;  /* 0x0000001f06047819 */ /* 0x000fd000000006ff */
[----:B------:R0:W1:Y:S01]  /*1f70*/  SYNCS.PHASECHK.TRANS64.TRYWAIT P1, [UR4], R4 ;  /* 0x00000004ff0075a7 */ /* 0x0000620008020144 */
[----:B------:R-:W-:Y:S05]  /*1f80*/  @!P0 BRA `(.L_x_27) ;  /* 0x0000000000048947 */ /* 0x000fea0003800000 */
[----:B------:R-:W-:Y:S01]  /*1f90*/  BPT.TRAP 0x1 ;  /* 0x000000040000795c */ /* 0x000fe20000300000 */
.L_x_27:
[----:B-1----:R-:W-:Y:S05]  /*1fa0*/  @P1 BRA `(.L_x_28) ;  /* 0x0000000000081947 */ /* 0x002fea0003800000 */
[----:B------:R-:W1:Y:S02]  /*1fb0*/  SYNCS.PHASECHK.TRANS64.TRYWAIT P1, [UR4], R4 ;  /* 0x00000004ff0075a7 */ /* 0x000e640008020144 */
[----:B-1----:R-:W-:Y:S05]  /*1fc0*/  @!P1 BRA `(.L_x_29) ;  /* 0x0000004400489947 */ /* 0x002fea0003800000 */
.L_x_28:
[----:B------:R-:W-:Y:S01]  /*1fd0*/  ULEA UR9, UR8, UR45, 0xa ;  /* 0x0000002d08097291 */ /* 0x000fe2000f8e503f */
[----:B------:R-:W-:Y:S01]  /*1fe0*/  WARPGROUP.ARRIVE ;  /* 0x00000000000079c5 */ /* 0x000fe20000000000 */
[----:B------:R-:W-:Y:S01]  /*1ff0*/  ULEA UR10, UR8, UR46, 0xa ;  /* 0x0000002e080a7291 */ /* 0x000fe2000f8e503f */
[----:B------:R-:W-:Y:S01]  /*2000*/  UMOV UR5, 0x40000040 ;  /* 0x4000004000057882 */ /* 0x000fe20000000000 */
[----:B------:R-:W-:-:S03]  /*2010*/  UMOV UR7, 0x40000040 ;  /* 0x4000004000077882 */ /* 0x000fc60000000000 */
[----:B------:R-:W-:Y:S02]  /*2020*/  UMOV UR4, UR9 ;  /* 0x0000000900047c82 */ /* 0x000fe40008000000 */
[----:B------:R-:W-:Y:S02]  /*2030*/  UMOV UR6, UR10 ;  /* 0x0000000a00067c82 */ /* 0x000fe40008000000 */
[----:B------:R-:W-:Y:S01]  /*2040*/  HGMMA.64x64x16.F32.BF16 R24, gdesc[UR4], R24, gsb0 ;  /* 0x00e00000041879f0 */ /* 0x000fe20008001818 */
        /* <DEDUP_REMOVED lines=51> */
[----:B------:R-:W-:Y:S01]  /*2380*/  BPT.TRAP 0x1 ;  /* 0x000000040000795c */ /* 0x000fe20000300000 */
.L_x_30:
[----:B------:R-:W-:-:S13]  /*2390*/  ISETP.NE.AND P1, PT, R57, RZ, PT ;  /* 0x000000ff3900720c */ /* 0x000fda0003f25270 */
[----:B01----:R-:W-:-:S05]  /*23a0*/  @P1 LEA R4, R3, UR41, 0x3 ;  /* 0x0000002903041c11 */ /* 0x003fca000f8e18ff */
[----:B------:R-:W-:-:S05]  /*23b0*/  @P1 VIADD R5, R4, 0x38 ;  /* 0x0000003804051836 */ /* 0x000fca0000000000 */
[----:B------:R-:W-:-:S04]  /*23c0*/  @P1 PRMT R5, R56, 0x654, R5 ;  /* 0x0000065438051816 */ /* 0x000fc80000000005 */
[----:B------:R0:W-:Y:S01]  /*23d0*/  @P1 SYNCS.ARRIVE.TRANS64.RED.A1T0 RZ, [R5+URZ], RZ ;  /* 0x000000ff05ff19a7 */ /* 0x0001e2000810043f */
[----:B------:R-:W-:-:S13]  /*23e0*/  ISETP.GT.U32.AND P1, PT, R23, 0x1, PT ;  /* 0x000000011700780c */ /* 0x000fda0003f24070 */
[----:B0-----:R-:W-:Y:S05]  /*23f0*/  @P1 BRA `(.L_x_31) ;  /* 0x0000000000041947 */ /* 0x001fea0003800000 */
[----:B------:R-:W-:Y:S01]  /*2400*/  BPT.TRAP 0x1 ;  /* 0x000000040000795c */ /* 0x000fe20000300000 */
.L_x_31:
[----:B------:R-:W-:Y:S01]  /*2410*/  UIADD3 UR8, UR8, 0x1, URZ ;  /* 0x0000000108087890 */ /* 0x000fe2000fffe03f */
[C---:B------:R-:W-:Y:S01]  /*2420*/  ISETP.GT.AND P2, PT, R0.reuse, 0x1, PT ;  /* 0x000000010000780c */ /* 0x040fe20003f44270 */
[----:B------:R-:W-:Y:S02]  /*2430*/  VIADD R3, R3, 0x1 ;  /* 0x0000000103037836 */ /* 0x000fe40000000000 */
[----:B------:R-:W-:Y:S01]  /*2440*/  UISETP.NE.AND UP0, UPT, UR8, 0x7, UPT ;  /* 0x000000070800788c */ /* 0x000fe2000bf05270 */
[----:B------:R-:W-:Y:S02]  /*2450*/  VIADD R0, R0, 0xffffffff ;  /* 0xffffffff00007836 */ /* 0x000fe40000000000 */
[C---:B------:R-:W-:Y:S01]  /*2460*/  ISETP.NE.AND P1, PT, R3.reuse, 0x7, PT ;  /* 0x000000070300780c */ /* 0x040fe20003f25270 */
[----:B------:R-:W-:Y:S02]  /*2470*/  USEL UR4, URZ, 0x1, UP0 ;  /* 0x000000013f047887 */ /* 0x000fe40008000000 */
[----:B------:R-:W-:Y:S01]  /*2480*/  USEL UR8, UR8, URZ, UP0 ;  /* 0x0000003f08087287 */ /* 0x000fe20008000000 */
[----:B------:R-:W-:-:S03]  /*2490*/  SEL R3, R3, RZ, P1 ;  /* 0x000000ff03037207 */ /* 0x000fc60000800000 */
[----:B------:R-:W-:Y:S01]  /*24a0*/  LOP3.LUT R6, R6, UR4, RZ, 0x3c, !PT ;  /* 0x0000000406067c12 */ /* 0x000fe2000f8e3cff */
[----:B------:R-:W-:Y:S07]  /*24b0*/  @P2 BRA `(.L_x_32) ;  /* 0xfffffff8009c2947 */ /* 0x000fee000383ffff */
.L_x_25:
[----:B------:R-:W0:Y:S01]  /*24c0*/  LDC R0, c[0x0][0x28c] ;  /* 0x0000a300ff007b82 */ /* 0x000e220000000800 */
[----:B------:R-:W-:-:S04]  /*24d0*/  IMAD.U32 R3, RZ, RZ, UR49 ;  /* 0x00000031ff037e24 */ /* 0x000fc8000f8e00ff */
[----:B------:R1:W-:Y:S01]  /*24e0*/  SYNCS.ARRIVE.TRANS64.A1T0 RZ, [R3+UR48], RZ ;  /* 0x000000ff03ff79a7 */ /* 0x0003e20008100030 */
[----:B0-----:R-:W-:-:S13]  /*24f0*/  ISETP.GE.AND P1, PT, R0, 0x1, PT ;  /* 0x000000010000780c */ /* 0x001fda0003f26270 */
[----:B-1----:R-:W-:Y:S05]  /*2500*/  @!P1 BRA `(.L_x_33) ;  /* 0x0000000000509947 */ /* 0x002fea0003800000 */
[----:B------:R-:W-:Y:S05]  /*2510*/  @!P0 BRA `(.L_x_34) ;  /* 0x0000000000048947 */ /* 0x000fea0003800000 */
[----:B------:R-:W-:Y:S01]  /*2520*/  BPT.TRAP 0x1 ;  /* 0x000000040000795c */ /* 0x000fe20000300000 */
.L_x_34:
[----:B------:R-:W-:Y:S01]  /*2530*/  ISETP.NE.AND P0, PT, R57, RZ, PT ;  /* 0x000000ff3900720c */ /* 0x000fe20003f05270 */
[----:B------:R-:W-:Y:S01]  /*2540*/  BSSY B0, `(.L_x_35) ;  /* 0x000000e000007945 */ /* 0x000fe20003800000 */
[----:B------:R-:W-:-:S11]  /*2550*/  ISETP.GT.U32.AND P1, PT, R23, 0x1, PT ;  /* 0x000000011700780c */ /* 0x000fd60003f24070 */
[----:B------:R-:W-:Y:S05]  /*2560*/  @!P0 BRA `(.L_x_36) ;  /* 0x00000000002c8947 */ /* 0x000fea0003800000 */
[----:B------:R-:W-:-:S04]  /*2570*/  UIADD3 UR6, UR38, UR42, URZ ;  /* 0x0000002a26067290 */ /* 0x000fc8000fffe03f */
[----:B------:R-:W-:-:S04]  /*2580*/  UIMAD.WIDE.U32 UR4, UR6, 0x24924925, URZ ;  /* 0x24924925060478a5 */ /* 0x000fc8000f8e003f */
[----:B------:R-:W-:-:S04]  /*2590*/  UIADD3 UR4, UR6, -UR5, URZ ;  /* 0x8000000506047290 */ /* 0x000fc8000fffe03f */
[----:B------:R-:W-:-:S04]  /*25a0*/  ULEA.HI UR4, UR4, UR5, URZ, 0x1f ;  /* 0x0000000504047291 */ /* 0x000fc8000f8ff83f */
[----:B------:R-:W-:-:S04]  /*25b0*/  USHF.R.U32.HI UR4, URZ, 0x2, UR4 ;  /* 0x000000023f047899 */ /* 0x000fc80008011604 */
[----:B------:R-:W-:-:S04]  /*25c0*/  UIMAD UR4, UR4, -0x7, UR6 ;  /* 0xfffffff9040478a4 */ /* 0x000fc8000f8e0206 */
[----:B------:R-:W-:-:S04]  /*25d0*/  ULEA UR4, UR4, UR41, 0x3 ;  /* 0x0000002904047291 */ /* 0x000fc8000f8e183f */
[----:B------:R-:W-:-:S06]  /*25e0*/  UIADD3 UR4, UR4, 0x38, URZ ;  /* 0x0000003804047890 */ /* 0x000fcc000fffe03f */
[----:B------:R-:W-:-:S05]  /*25f0*/  IMAD.U32 R3, RZ, RZ, UR4 ;  /* 0x00000004ff037e24 */ /* 0x000fca000f8e00ff */
[----:B------:R-:W-:-:S04]  /*2600*/  PRMT R0, R56, 0x654, R3 ;  /* 0x0000065438007816 */ /* 0x000fc80000000003 */
[----:B------:R0:W-:Y:S03]  /*2610*/  SYNCS.ARRIVE.TRANS64.RED.A1T0 RZ, [R0+URZ], RZ ;  /* 0x000000ff00ff79a7 */ /* 0x0001e6000810043f */
.L_x_36:
[----:B------:R-:W-:Y:S05]  /*2620*/  BSYNC B0 ;  /* 0x0000000000007941 */ /* 0x000fea0003800000 */
.L_x_35:
[----:B------:R-:W-:Y:S05]  /*2630*/  @P1 BRA `(.L_x_33) ;  /* 0x0000000000041947 */ /* 0x000fea0003800000 */
[----:B------:R-:W-:Y:S01]  /*2640*/  BPT.TRAP 0x1 ;  /* 0x000000040000795c */ /* 0x000fe20000300000 */
.L_x_33:
[----:B0-----:R-:W-:Y:S01]  /*2650*/  SHF.L.U32 R0, R75, 0x1f, RZ ;  /* 0x0000001f4b007819 */ /* 0x001fe200000006ff */
[----:B------:R-:W-:Y:S01]  /*2660*/  UISETP.GE.U32.AND UP1, UPT, UR47, 0x7, UPT ;  /* 0x000000072f00788c */ /* 0x000fe2000bf26070 */
[----:B------:R-:W-:Y:S01]  /*2670*/  SHF.R.S32.HI R9, RZ, 0x1f, R19 ;  /* 0x0000001fff097819 */ /* 0x000fe20000011413 */
[----:B------:R-:W-:Y:S01]  /*2680*/  UIADD3 UR38, UR38, UR47, URZ ;  /* 0x0000002f26267290 */ /* 0x000fe2000fffe03f */
[----:B------:R-:W0:Y:S03]  /*2690*/  SYNCS.PHASECHK.TRANS64.TRYWAIT P0, [UR43+0x8], R0 ;  /* 0x00000800ff0075a7 */ /* 0x000e26000800016b */
[----:B------:R-:W-:-:S04]  /*26a0*/  UISETP.GT.U32.AND UP0, UPT, UR38, 0x6, UPT ;  /* 0x000000062600788c */ /* 0x000fc8000bf04070 */
[----:B------:R-:W-:Y:S02]  /*26b0*/  UISETP.LT.U32.AND UP0, UPT, UR47, 0x7, UP0 ;  /* 0x000000072f00788c */ /* 0x000fe40008701070 */
[----:B------:R-:W-:Y:S02]  /*26c0*/  @UP1 UIMAD.WIDE.U32 UR4, UR38, 0x24924925, URZ ;  /* 0x24924925260418a5 */ /* 0x000fe4000f8e003f */
[----:B------:R-:W-:Y:S02]  /*26d0*/  USEL UR6, URZ, 0x1, !UP0 ;  /* 0x000000013f067887 */ /* 0x000fe4000c000000 */
[----:B------:R-:W-:Y:S02]  /*26e0*/  @UP1 UIADD3 UR4, UR38, -UR5, URZ ;  /* 0x8000000526041290 */ /* 0x000fe4000fffe03f */
[----:B------:R-:W-:Y:S02]  /*26f0*/  ULOP3.LUT UR39, UR39, UR6, URZ, 0x3c, !UPT ;  /* 0x0000000627277292 */ /* 0x000fe4000f8e3c3f */
[----:B------:R-:W-:-:S04]  /*2700*/  @UP1 ULEA.HI UR4, UR4, UR5, URZ, 0x1f ;  /* 0x0000000504041291 */ /* 0x000fc8000f8ff83f */
[----:B------:R-:W-:-:S04]  /*2710*/  @UP1 USHF.R.U32.HI UR4, URZ, 0x2, UR4 ;  /* 0x000000023f041899 */ /* 0x000fc80008011604 */
[----:B------:R-:W-:Y:S01]  /*2720*/  @UP1 ULOP3.LUT UR39, UR39, 0x1, UR4, 0x78, !UPT ;  /* 0x0000000127271892 */ /* 0x000fe2000f8e7804 */
[----:B0-----:R-:W-:Y:S11]  /*2730*/  @!P0 BRA `(.L_x_37) ;  /* 0x0000003c00848947 */ /* 0x001ff60003800000 */
.L_x_130:
[----:B------:R-:W-:Y:S01]  /*2740*/  ULDC.64 UR4, c[0x0][0x5d0] ;  /* 0x0001740000047ab9 */ /* 0x000fe20000000a00 */
[----:B------:R-:W-:Y:S01]  /*2750*/  ULDC UR6, c[0x0][0x284] ;  /* 0x0000a10000067ab9 */ /* 0x000fe20000000800 */
[----:B0-----:R-:W-:Y:S02]  /*2760*/  IMAD R0, R9, UR4, RZ ;  /* 0x0000000409007c24 */ /* 0x001fe4000f8e02ff */
[----:B------:R-:W-:Y:S02]  /*2770*/  IMAD.SHL.U32 R12, R18, 0x40, RZ ;  /* 0x00000040120c7824 */ /* 0x000fe400078e00ff */
[C---:B------:R-:W-:Y:S02]  /*2780*/  IMAD R3, R19.reuse, UR5, R0 ;  /* 0x0000000513037c24 */ /* 0x040fe4000f8e0200 */
[----:B------:R-:W-:Y:S01]  /*2790*/  IMAD.SHL.U32 R0, R22, 0x40, RZ ;  /* 0x0000004016007824 */ /* 0x000fe200078e00ff */
[----:B------:R-:W-:Y:S01]  /*27a0*/  SHF.R.S32.HI R13, RZ, 0x1f, R12 ;  /* 0x0000001fff0d7819 */ /* 0x000fe2000001140c */
[----:B------:R-:W-:Y:S01]  /*27b0*/  IMAD.WIDE.U32 R4, R19, UR4, R62 ;  /* 0x0000000413047c25 */ /* 0x000fe2000f8e003e */
[----:B------:R-:W-:-:S02]  /*27c0*/  ULDC.64 UR4, c[0x0][0x5c8] ;  /* 0x0001720000047ab9 */ /* 0x000fc40000000a00 */
[----:B------:R-:W-:Y:S01]  /*27d0*/  ISETP.GE.AND P0, PT, R0, UR6, PT ;  /* 0x0000000600007c0c */ /* 0x000fe2000bf06270 */
[----:B------:R-:W-:Y:S01]  /*27e0*/  ULDC UR6, c[0x0][0x288] ;  /* 0x0000a20000067ab9 */ /* 0x000fe20000000800 */
[----:B------:R-:W-:Y:S01]  /*27f0*/  IADD3 R4, P1, R12, R4, RZ ;  /* 0x000000040c047210 */ /* 0x000fe20007f3e0ff */
[----:B------:R-:W-:Y:S01]  /*2800*/  IMAD.WIDE R20, R22, 0x40, R60 ;  /* 0x0000004016147825 */ /* 0x000fe200078e023c */
[----:B------:R-:W-:Y:S02]  /*2810*/  ISETP.GE.OR P0, PT, R12, UR6, P0 ;  /* 0x000000060c007c0c */ /* 0x000fe40008706670 */
[----:B------:R-:W-:Y:S01]  /*2820*/  IADD3.X R5, R13, R5, R3, P1, !PT ;  /* 0x000000050d057210 */ /* 0x000fe20000ffe403 */
[----:B------:R-:W-:-:S04]  /*2830*/  IMAD R7, R21, UR4, RZ ;  /* 0x0000000415077c24 */ /* 0x000fc8000f8e02ff */
[C---:B------:R-:W-:Y:S02]  /*2840*/  IMAD R7, R20.reuse, UR5, R7 ;  /* 0x0000000514077c24 */ /* 0x040fe4000f8e0207 */
[----:B------:R-:W-:-:S04]  /*2850*/  IMAD.WIDE.U32 R72, R20, UR4, R4 ;  /* 0x0000000414487c25 */ /* 0x000fc8000f8e0004 */
[----:B------:R-:W-:Y:S05]  /*2860*/  @P0 BRA `(.L_x_38) ;  /* 0x0000002000580947 */ /* 0x000fea0003800000 */
[----:B-----5:R-:W-:Y:S01]  /*2870*/  FSETP.NEU.AND P0, PT, R59, RZ, PT ;  /* 0x000000ff3b00720b */ /* 0x020fe20003f0d000 */
[----:B------:R-:W-:Y:S01]  /*2880*/  IMAD.IADD R18, R67, 0x1, -R12 ;  /* 0x0000000143127824 */ /* 0x000fe200078e0a0c */
[----:B------:R-:W-:Y:S01]  /*2890*/  BSSY B0, `(.L_x_38) ;  /* 0x0000213000007945 */ /* 0x000fe20003800000 */
[----:B------:R-:W-:Y:S02]  /*28a0*/  IMAD.IADD R0, R71, 0x1, -R0 ;  /* 0x0000000147007824 */ /* 0x000fe400078e0a00 */
[----:B------:R-:W-:Y:S01]  /*28b0*/  IMAD.IADD R7, R73, 0x1, R7 ;  /* 0x0000000149077824 */ /* 0x000fe200078e0207 */
[----:B------:R-:W-:-:S04]  /*28c0*/  ISETP.GT.AND P2, PT, R18, RZ, PT ;  /* 0x000000ff1200720c */ /* 0x000fc80003f44270 */
[----:B------:R-:W-:-:S03]  /*28d0*/  ISETP.GT.AND P1, PT, R0, RZ, P2 ;  /* 0x000000ff0000720c */ /* 0x000fc60001724270 */
[----:B------:R-:W-:Y:S10]  /*28e0*/  @!P0 BRA `(.L_x_39) ;  /* 0x0000001400dc8947 */ /* 0x000ff40003800000 */
[----:B------:R-:W0:Y:S01]  /*28f0*/  LDC.64 R76, c[0x0][0x5b8] ;  /* 0x00016e00ff4c7b82 */ /* 0x000e220000000a00 */
[----:B------:R-:W-:-:S07]  /*2900*/  ULDC.64 UR4, c[0x0][0x5c0] ;  /* 0x0001700000047ab9 */ /* 0x000fce0000000a00 */
[----:B------:R-:W1:Y:S08]  /*2910*/  LDC.64 R78, c[0x0][0x5b0] ;  /* 0x00016c00ff4e7b82 */ /* 0x000e700000000a00 */
[----:B------:R-:W2:Y:S01]  /*2920*/  LDC.64 R80, c[0x0][0x5a8] ;  /* 0x00016a00ff507b82 */ /* 0x000ea20000000a00 */
[-C--:B0-----:R-:W-:Y:S02]  /*2930*/  IMAD R6, R9, R76.reuse, RZ ;  /* 0x0000004c09067224 */ /* 0x081fe400078e02ff */
[----:B------:R-:W-:-:S04]  /*2940*/  IMAD.WIDE.U32 R4, R19, R76, R62 ;  /* 0x0000004c13047225 */ /* 0x000fc800078e003e */
[----:B------:R-:W-:Y:S01]  /*2950*/  IMAD R73, R19, R77, R6 ;  /* 0x0000004d13497224 */ /* 0x000fe200078e0206 */
[----:B------:R-:W-:Y:S01]  /*2960*/  IADD3 R8, P0, R12, R4, RZ ;  /* 0x000000040c087210 */ /* 0x000fe20007f1e0ff */
[----:B-1----:R-:W-:-:S03]  /*2970*/  IMAD R3, R21, R78, RZ ;  /* 0x0000004e15037224 */ /* 0x002fc600078e02ff */
[----:B------:R-:W-:Y:S01]  /*2980*/  IADD3.X R9, R13, R5, R73, P0, !PT ;  /* 0x000000050d097210 */ /* 0x000fe200007fe449 */
[C---:B------:R-:W-:Y:S02]  /*2990*/  IMAD R77, R20.reuse, R79, R3 ;  /* 0x0000004f144d7224 */ /* 0x040fe400078e0203 */
[----:B------:R-:W-:-:S04]  /*29a0*/  IMAD.WIDE.U32 R4, R20, R78, R8 ;  /* 0x0000004e14047225 */ /* 0x000fc800078e0008 */
[----:B------:R-:W-:Y:S01]  /*29b0*/  IMAD.IADD R3, R5, 0x1, R77 ;  /* 0x0000000105037824 */ /* 0x000fe200078e024d */
[----:B--2---:R-:W-:-:S04]  /*29c0*/  LEA R10, P0, R4, R80, 0x1 ;  /* 0x00000050040a7211 */ /* 0x004fc800078008ff */
[----:B------:R-:W-:-:S05]  /*29d0*/  LEA.HI.X R11, R4, R81, R3, 0x1, P0 ;  /* 0x00000051040b7211 */ /* 0x000fca00000f0c03 */
[----:B------:R-:W2:Y:S01]  /*29e0*/  @P1 LDG.E.LTC128B.U16 R3, desc[UR36][R10.64] ;  /* 0x000000240a031981 */ /* 0x000ea2000c1e1520 */
[----:B------:R-:W-:Y:S01]  /*29f0*/  IMAD.WIDE.U32 R4, R20, R78, R12 ;  /* 0x0000004e14047225 */ /* 0x000fe200078e000c */
[----:B------:R-:W-:Y:S02]  /*2a00*/  BSSY B1, `(.L_x_40) ;  /* 0x0000015000017945 */ /* 0x000fe40003800000 */
[----:B------:R-:W-:-:S04]  /*2a10*/  IADD3 R14, P0, R62, R4, RZ ;  /* 0x000000043e0e7210 */ /* 0x000fc80007f1e0ff */
[----:B------:R-:W-:Y:S02]  /*2a20*/  IADD3.X R15, R63, R77, R5, P0, !PT ;  /* 0x0000004d3f0f7210 */ /* 0x000fe400007fe405 */
[----:B------:R-:W-:Y:S01]  /*2a30*/  LEA R6, P0, R72, UR4, 0x1 ;  /* 0x0000000448067c11 */ /* 0x000fe2000f8008ff */
[----:B------:R-:W-:-:S03]  /*2a40*/  IMAD.WIDE.U32 R14, R19, R76, R14 ;  /* 0x0000004c130e7225 */ /* 0x000fc600078e000e */
[----:B------:R-:W-:Y:S02]  /*2a50*/  LEA.HI.X R7, R72, UR5, R7, 0x1, P0 ;  /* 0x0000000548077c11 */ /* 0x000fe400080f0c07 */
[----:B------:R-:W-:-:S04]  /*2a60*/  ISETP.GT.AND P0, PT, R18, 0x1, PT ;  /* 0x000000011200780c */ /* 0x000fc80003f04270 */
[----:B------:R-:W-:Y:S01]  /*2a70*/  ISETP.GT.AND P3, PT, R0, RZ, P0 ;  /* 0x000000ff0000720c */ /* 0x000fe20000764270 */
[----:B--2---:R-:W-:-:S04]  /*2a80*/  IMAD.U32 R4, R3, 0x10000, RZ ;  /* 0x0001000003047824 */ /* 0x004fc800078e00ff */
[----:B------:R-:W-:Y:S01]  /*2a90*/  FMUL R5, R4, R59 ;  /* 0x0000003b04057220 */ /* 0x000fe20000400000 */
[----:B------:R-:W-:-:S03]  /*2aa0*/  LEA R4, P4, R14, R80, 0x1 ;  /* 0x000000500e047211 */ /* 0x000fc600078808ff */
[----:B------:R-:W-:-:S05]  /*2ab0*/  FFMA R5, R24, R58, R5 ;  /* 0x0000003a18057223 */ /* 0x000fca0000000005 */
[----:B------:R-:W-:Y:S01]  /*2ac0*/  F2FP.BF16.F32.PACK_AB R10, RZ, R5 ;  /* 0x00000005ff0a723e */ /* 0x000fe200000010ff */
[----:B------:R-:W-:-:S03]  /*2ad0*/  IMAD.IADD R5, R73, 0x1, R15 ;  /* 0x0000000149057824 */ /* 0x000fc600078e020f */
[----:B------:R-:W-:Y:S01]  /*2ae0*/  PRMT R11, R10, 0x7610, R11 ;  /* 0x000076100a0b7816 */ /* 0x000fe2000000000b */
[----:B------:R-:W-:Y:S01]  /*2af0*/  IMAD.SHL.U32 R10, R78, 0x8, RZ ;  /* 0x000000084e0a7824 */ /* 0x000fe200078e00ff */
[----:B------:R-:W-:-:S03]  /*2b00*/  LEA.HI.X R5, R14, R81, R5, 0x1, P4 ;  /* 0x000000510e057211 */ /* 0x000fc600020f0c05 */
[----:B------:R0:W-:Y:S02]  /*2b10*/  @P1 STG.E.U16 desc[UR36][R6.64], R11 ;  /* 0x0000000b06001986 */ /* 0x0001e4000c101524 */
[----:B0-----:R-:W-:Y:S01]  /*2b20*/  SHF.L.U64.HI R11, R78, 0x3, R79 ;  /* 0x000000034e0b7819 */ /* 0x001fe2000001024f */
[----:B------:R-:W-:Y:S06]  /*2b30*/  @!P3 BRA `(.L_x_41) ;  /* 0x000000000004b947 */ /* 0x000fec0003800000 */
[----:B------:R0:W5:Y:S02]  /*2b40*/  LDG.E.LTC128B.U16 R3, desc[UR36][R4.64+0x2] ;  /* 0x0000022404037981 */ /* 0x000164000c1e1520 */
.L_x_41:
[----:B------:R-:W-:Y:S05]  /*2b50*/  BSYNC B1 ;  /* 0x0000000000017941 */ /* 0x000fea0003800000 */
.L_x_40:
[----:B------:R-:W-:Y:S01]  /*2b60*/  IMAD.WIDE.U32 R10, R20, R78, R10 ;  /* 0x0000004e140a7225 */ /* 0x000fe200078e000a */
[----:B------:R-:W-:Y:S02]  /*2b70*/  ISETP.GT.AND P2, PT, R0, 0x8, P2 ;  /* 0x000000080000780c */ /* 0x000fe40001744270 */
[C---:B-----5:R-:W-:Y:S01]  /*2b80*/  PRMT R20, R3.reuse, 0x7610, R20 ;  /* 0x0000761003147816 */ /* 0x060fe20000000014 */
[----:B------:R-:W-:Y:S01]  /*2b90*/  IMAD.U32 R14, R3, 0x10000, RZ ;  /* 0x00010000030e7824 */ /* 0x000fe200078e00ff */
[----:B------:R-:W-:Y:S01]  /*2ba0*/  IADD3 R8, P1, R8, R10, RZ ;  /* 0x0000000a08087210 */ /* 0x000fe20007f3e0ff */
[----:B------:R-:W-:Y:S02]  /*2bb0*/  IMAD.IADD R77, R77, 0x1, R11 ;  /* 0x000000014d4d7824 */ /* 0x000fe400078e020b */
[----:B------:R-:W-:Y:S02]  /*2bc0*/  FMUL R14, R14, R59 ;  /* 0x0000003b0e0e7220 */ /* 0x000fe40000400000 */
[----:B------:R-:W-:-:S02]  /*2bd0*/  IMAD.X R9, R77, 0x1, R9, P1 ;  /* 0x000000014d097824 */ /* 0x000fc400008e0609 */
[----:B------:R-:W-:Y:S01]  /*2be0*/  FFMA R25, R25, R58, R14 ;  /* 0x0000003a19197223 */ /* 0x000fe2000000000e */
[----:B------:R-:W-:-:S04]  /*2bf0*/  LEA R14, P1, R8, R80, 0x1 ;  /* 0x00000050080e7211 */ /* 0x000fc800078208ff */
[----:B------:R-:W-:Y:S02]  /*2c00*/  F2FP.BF16.F32.PACK_AB R25, RZ, R25 ;  /* 0x00000019ff19723e */ /* 0x000fe400000010ff */
[----:B------:R-:W-:-:S03]  /*2c10*/  LEA.HI.X R15, R8, R81, R9, 0x1, P1 ;  /* 0x00000051080f7211 */ /* 0x000fc600008f0c09 */
[----:B------:R1:W-:Y:S04]  /*2c20*/  @P3 STG.E.U16 desc[UR36][R6.64+0x2], R25 ;  /* 0x0000021906003986 */ /* 0x0003e8000c101524 */
[----:B------:R-:W2:Y:S01]  /*2c30*/  @P2 LDG.E.LTC128B.U16 R20, desc[UR36][R14.64] ;  /* 0x000000240e142981 */ /* 0x000ea2000c1e1520 */
[----:B------:R-:W-:Y:S01]  /*2c40*/  IADD3 R12, P1, P3, R62, R10, R12 ;  /* 0x0000000a3e0c7210 */ /* 0x000fe20007b3e00c */
[----:B------:R-:W-:Y:S01]  /*2c50*/  BSSY B1, `(.L_x_42) ;  /* 0x0000011000017945 */ /* 0x000fe20003800000 */
[C---:B------:R-:W-:Y:S02]  /*2c60*/  SHF.L.U64.HI R11, R64.reuse, 0x1, R65 ;  /* 0x00000001400b7819 */ /* 0x040fe40000010241 */
[----:B------:R-:W-:Y:S02]  /*2c70*/  IADD3.X R13, R63, R77, R13, P1, P3 ;  /* 0x0000004d3f0d7210 */ /* 0x000fe40000fe640d */
[----:B------:R-:W-:-:S02]  /*2c80*/  LEA R10, P1, R64, R6, 0x1 ;  /* 0x00000006400a7211 */ /* 0x000fc400078208ff */
[----:B------:R-:W-:Y:S01]  /*2c90*/  ISETP.GT.AND P0, PT, R0, 0x8, P0 ;  /* 0x000000080000780c */ /* 0x000fe20000704270 */
[----:B------:R-:W-:-:S04]  /*2ca0*/  IMAD.WIDE.U32 R12, R19, R76, R12 ;  /* 0x0000004c130c7225 */ /* 0x000fc800078e000c */
[----:B------:R-:W-:Y:S02]  /*2cb0*/  IMAD.X R11, R11, 0x1, R7, P1 ;  /* 0x000000010b0b7824 */ /* 0x000fe400008e0607 */
[----:B------:R-:W-:Y:S02]  /*2cc0*/  IMAD.IADD R9, R73, 0x1, R13 ;  /* 0x0000000149097824 */ /* 0x000fe400078e020d */
[----:B--2---:R-:W-:-:S04]  /*2cd0*/  IMAD.U32 R8, R20, 0x10000, RZ ;  /* 0x0001000014087824 */ /* 0x004fc800078e00ff */
[----:B------:R-:W-:Y:S01]  /*2ce0*/  FMUL R3, R8, R59 ;  /* 0x0000003b08037220 */ /* 0x000fe20000400000 */
[----:B------:R-:W-:-:S03]  /*2cf0*/  LEA R8, P3, R12, R80, 0x1 ;  /* 0x000000500c087211 */ /* 0x000fc600078608ff */
[----:B------:R-:W-:Y:S01]  /*2d00*/  FFMA R3, R26, R58, R3 ;  /* 0x0000003a1a037223 */ /* 0x000fe20000000003 */
[----:B------:R-:W-:-:S04]  /*2d10*/  LEA.HI.X R9, R12, R81, R9, 0x1, P3 ;  /* 0x000000510c097211 */ /* 0x000fc800018f0c09 */
[----:B------:R-:W-:-:S05]  /*2d20*/  F2FP.BF16.F32.PACK_AB R3, RZ, R3 ;  /* 0x00000003ff03723e */ /* 0x000fca00000010ff */
[----:B------:R1:W-:Y:S01]  /*2d30*/  @P2 STG.E.U16 desc[UR36][R10.64], R3 ;  /* 0x000000030a002986 */ /* 0x0003e2000c101524 */
[----:B------:R-:W-:Y:S05]  /*2d40*/  @!P0 BRA `(.L_x_43) ;  /* 0x0000000000048947 */ /* 0x000fea0003800000 */
[----:B------:R2:W5:Y:S02]  /*2d50*/  LDG.E.LTC128B.U16 R20, desc[UR36][R8.64+0x2] ;  /* 0x0000022408147981 */ /* 0x000564000c1e1520 */
.L_x_43:
[----:B------:R-:W-:Y:S05]  /*2d60*/  BSYNC B1 ;  /* 0x0000000000017941 */ /* 0x000fea0003800000 */
.L_x_42:
[----:B-----5:R-:W-:Y:S01]  /*2d70*/  IMAD.U32 R12, R20, 0x10000, RZ ;  /* 0x00010000140c7824 */ /* 0x020fe200078e00ff */
[----:B------:R-:W-:Y:S01]  /*2d80*/  ISETP.GT.AND P1, PT, R18, 0x8, PT ;  /* 0x000000081200780c */ /* 0x000fe20003f24270 */
[----:B------:R-:W-:Y:S02]  /*2d90*/  BSSY B1, `(.L_x_44) ;  /* 0x0000008000017945 */ /* 0x000fe40003800000 */
[----:B------:R-:W-:Y:S01]  /*2da0*/  FMUL R12, R12, R59 ;  /* 0x0000003b0c0c7220 */ /* 0x000fe20000400000 */
[----:B------:R-:W-:-:S03]  /*2db0*/  ISETP.GT.AND P2, PT, R0, RZ, P1 ;  /* 0x000000ff0000720c */ /* 0x000fc60000f44270 */
[----:B------:R-:W-:-:S05]  /*2dc0*/  FFMA R12, R27, R58, R12 ;  /* 0x0000003a1b0c7223 */ /* 0x000fca000000000c */
[----:B------:R-:W-:-:S05]  /*2dd0*/  F2FP.BF16.F32.PACK_AB R12, RZ, R12 ;  /* 0x0000000cff0c723e */ /* 0x000fca00000010ff */
[----:B------:R3:W-:Y:S01]  /*2de0*/  @P0 STG.E.U16 desc[UR36][R10.64+0x2], R12 ;  /* 0x0000020c0a000986 */ /* 0x0007e2000c101524 */
[----:B------:R-:W-:Y:S05]  /*2df0*/  @!P2 BRA `(.L_x_45) ;  /* 0x000000000004a947 */ /* 0x000fea0003800000 */
[----:B------:R4:W5:Y:S02]  /*2e00*/  LDG.E.LTC128B.U16 R20, desc[UR36][R4.64+0x10] ;  /* 0x0000102404147981 */ /* 0x000964000c1e1520 */
.L_x_45:
[----:B------:R-:W-:Y:S05]  /*2e10*/  BSYNC B1 ;  /* 0x0000000000017941 */ /* 0x000fea0003800000 */
.L_x_44:
[----:B---3-5:R-:W-:Y:S01]  /*2e20*/  IMAD.U32 R12, R20, 0x10000, RZ ;  /* 0x00010000140c7824 */ /* 0x028fe200078e00ff */
[----:B------:R-:W-:Y:S01]  /*2e30*/  ISETP.GT.AND P0, PT, R18, 0x9, PT ;  /* 0x000000091200780c */ /* 0x000fe20003f04270 */
[----:B------:R-:W-:Y:S02]  /*2e40*/  BSSY B1, `(.L_x_46) ;  /* 0x0000008000017945 */ /* 0x000fe40003800000 */
[----:B-1----:R-:W-:Y:S01]  /*2e50*/  FMUL R3, R12, R59 ;  /* 0x0000003b0c037220 */ /* 0x002fe20000400000 */
[----:B------:R-:W-:-:S03]  /*2e60*/  ISETP.GT.AND P3, PT, R0, RZ, P0 ;  /* 0x000000ff0000720c */ /* 0x000fc60000764270 */
[----:B------:R-:W-:-:S05]  /*2e70*/  FFMA R3, R28, R58, R3 ;  /* 0x0000003a1c037223 */ /* 0x000fca0000000003 */
[----:B------:R-:W-:-:S05]  /*2e80*/  F2FP.BF16.F32.PACK_AB R3, RZ, R3 ;  /* 0x00000003ff03723e */ /* 0x000fca00000010ff */
[----:B------:R1:W-:Y:S01]  /*2e90*/  @P2 STG.E.U16 desc[UR36][R6.64+0x10], R3 ;  /* 0x0000100306002986 */ /* 0x0003e2000c101524 */
[----:B------:R-:W-:Y:S05]  /*2ea0*/  @!P3 BRA `(.L_x_47) ;  /* 0x000000000004b947 */ /* 0x000fea0003800000 */
[----:B------:R3:W5:Y:S02]  /*2eb0*/  LDG.E.LTC128B.U16 R20, desc[UR36][R4.64+0x12] ;  /* 0x0000122404147981 */ /* 0x000764000c1e1520 */
.L_x_47:
[----:B------:R-:W-:Y:S05]  /*2ec0*/  BSYNC B1 ;  /* 0x0000000000017941 */ /* 0x000fea0003800000 */
.L_x_46:
[----:B-----5:R-:W-:Y:S01]  /*2ed0*/  IMAD.U32 R12, R20, 0x10000, RZ ;  /* 0x00010000140c7824 */ /* 0x020fe200078e00ff */
[----:B------:R-:W-:Y:S01]  /*2ee0*/  ISETP.GT.AND P1, PT, R0, 0x8, P1 ;  /* 0x000000080000780c */ /* 0x000fe20000f24270 */
[----:B------:R-:W-:Y:S02]  /*2ef0*/  BSSY B1, `(.L_x_48) ;  /* 0x0000007000017945 */ /* 0x000fe40003800000 */
[----:B------:R-:W-:-:S04]  /*2f00*/  FMUL R12, R12, R59 ;  /* 0x0000003b0c0c7220 */ /* 0x000fc80000400000 */
[----:B------:R-:W-:-:S05]  /*2f10*/  FFMA R12, R29, R58, R12 ;  /* 0x0000003a1d0c7223 */ /* 0x000fca000000000c */
[----:B------:R-:W-:-:S05]  /*2f20*/  F2FP.BF16.F32.PACK_AB R12, RZ, R12 ;  /* 0x0000000cff0c723e */ /* 0x000fca00000010ff */
[----:B------:R0:W-:Y:S01]  /*2f30*/  @P3 STG.E.U16 desc[UR36][R6.64+0x12], R12 ;  /* 0x0000120c06003986 */ /* 0x0001e2000c101524 */
[----:B------:R-:W-:Y:S05]  /*2f40*/  @!P1 BRA `(.L_x_49) ;  /* 0x0000000000049947 */ /* 0x000fea0003800000 */
[----:B------:R0:W5:Y:S02]  /*2f50*/  LDG.E.LTC128B.U16 R20, desc[UR36][R8.64+0x10] ;  /* 0x0000102408147981 */ /* 0x000164000c1e1520 */
.L_x_49:
[----:B------:R-:W-:Y:S05]  /*2f60*/  BSYNC B1 ;  /* 0x0000000000017941 */ /* 0x000fea0003800000 */
.L_x_48:
[----:B0----5:R-:W-:Y:S01]  /*2f70*/  IMAD.U32 R12, R20, 0x10000, RZ ;  /* 0x00010000140c7824 */ /* 0x021fe200078e00ff */
[----:B------:R-:W-:Y:S01]  /*2f80*/  ISETP.GT.AND P0, PT, R0, 0x8, P0 ;  /* 0x000000080000780c */ /* 0x000fe20000704270 */
[----:B------:R-:W-:Y:S02]  /*2f90*/  BSSY B1, `(.L_x_50) ;  /* 0x0000007000017945 */ /* 0x000fe40003800000 */
[----:B-1----:R-:W-:-:S04]  /*2fa0*/  FMUL R3, R12, R59 ;  /* 0x0000003b0c037220 */ /* 0x002fc80000400000 */
[----:B------:R-:W-:-:S05]  /*2fb0*/  FFMA R3, R30, R58, R3 ;  /* 0x0000003a1e037223 */ /* 0x000fca0000000003 */
[----:B------:R-:W-:-:S05]  /*2fc0*/  F2FP.BF16.F32.PACK_AB R3, RZ, R3 ;  /* 0x00000003ff03723e */ /* 0x000fca00000010ff */
[----:B------:R0:W-:Y:S01]  /*2fd0*/  @P1 STG.E.U16 desc[UR36][R10.64+0x10], R3 ;  /* 0x000010030a001986 */ /* 0x0001e2000c101524 */
[----:B------:R-:W-:Y:S05]  /*2fe0*/  @!P0 BRA `(.L_x_51) ;  /* 0x0000000000048947 */ /* 0x000fea0003800000 */
[----:B------:R1:W5:Y:S02]  /*2ff0*/  LDG.E.LTC128B.U16 R20, desc[UR36][R8.64+0x12] ;  /* 0x0000122408147981 */ /* 0x000364000c1e1520 */
.L_x_51:
[----:B------:R-:W-:Y:S05]  /*3000*/  BSYNC B1 ;  /* 0x0000000000017941 */ /* 0x000fea0003800000 */
.L_x_50:
        /* <DEDUP_REMOVED lines=10> */
.L_x_53:
[----:B------:R-:W-:Y:S05]  /*30b0*/  BSYNC B1 ;  /* 0x0000000000017941 */ /* 0x000fea0003800000 */
.L_x_52:
[----:B0----5:R-:W-:Y:S01]  /*30c0*/  IMAD.U32 R12, R20, 0x10000, RZ ;  /* 0x00010000140c7824 */ /* 0x021fe200078e00ff */
        /* <DEDUP_REMOVED lines=9> */
.L_x_55:
[----:B------:R-:W-:Y:S05]  /*3160*/  BSYNC B1 ;  /* 0x0000000000017941 */ /* 0x000fea0003800000 */
.L_x_54:
        /* <DEDUP_REMOVED lines=9> */
.L_x_57:
[----:B------:R-:W-:Y:S05]  /*3200*/  BSYNC B1 ;  /* 0x0000000000017941 */ /* 0x000fea0003800000 */
.L_x_56:
[----:B0----5:R-:W-:Y:S01]  /*3210*/  IMAD.U32 R12, R20, 0x10000, RZ ;  /* 0x00010000140c7824 */ /* 0x021fe200078e00ff */
        /* <DEDUP_REMOVED lines=8> */
.L_x_59:
[----:B------:R-:W-:Y:S05]  /*32a0*/  BSYNC B1 ;  /* 0x0000000000017941 */ /* 0x000fea0003800000 */
.L_x_58:
        /* <DEDUP_REMOVED lines=10> */
.L_x_61:
[----:B------:R-:W-:Y:S05]  /*3350*/  BSYNC B1 ;  /* 0x0000000000017941 */ /* 0x000fea0003800000 */
.L_x_60:
        /* <DEDUP_REMOVED lines=10> */
.L_x_63:
[----:B------:R-:W-:Y:S05]  /*3400*/  BSYNC B1 ;  /* 0x0000000000017941 */ /* 0x000fea0003800000 */
.L_x_62:
        /* <DEDUP_REMOVED lines=9> */
.L_x_65:
[----:B------:R-:W-:Y:S05]  /*34a0*/  BSYNC B1 ;  /* 0x0000000000017941 */ /* 0x000fea0003800000 */
.L_x_64:
        /* <DEDUP_REMOVED lines=9> */
.L_x_67:
[----:B------:R-:W-:Y:S05]  /*3540*/  BSYNC B1 ;  /* 0x0000000000017941 */ /* 0x000fea0003800000 */
.L_x_66:
        /* <DEDUP_REMOVED lines=10> */
.L_x_69:
[----:B------:R-:W-:Y:S05]  /*35f0*/  BSYNC B1 ;  /* 0x0000000000017941 */ /* 0x000fea0003800000 */
.L_x_68:
        /* <DEDUP_REMOVED lines=10> */
.L_x_71:
[----:B------:R-:W-:Y:S05]  /*36a0*/  BSYNC B1 ;  /* 0x0000000000017941 */ /* 0x000fea0003800000 */
.L_x_70:
        /* <DEDUP_REMOVED lines=9> */
.L_x_73:
[----:B------:R-:W-:Y:S05]  /*3740*/  BSYNC B1 ;  /* 0x0000000000017941 */ /* 0x000fea0003800000 */
.L_x_72:
        /* <DEDUP_REMOVED lines=9> */
.L_x_75:
[----:B------:R-:W-:Y:S05]  /*37e0*/  BSYNC B1 ;  /* 0x0000000000017941 */ /* 0x000fea0003800000 */
.L_x_74:
        /* <DEDUP_REMOVED lines=10> */
.L_x_77:
[----:B------:R-:W-:Y:S05]  /*3890*/  BSYNC B1 ;  /* 0x0000000000017941 */ /* 0x000fea0003800000 */
.L_x_76:
        /* <DEDUP_REMOVED lines=10> */
.L_x_79:
[----:B------:R-:W-:Y:S05]  /*3940*/  BSYNC B1 ;  /* 0x0000000000017941 */ /* 0x000fea0003800000 */
.L_x_78:
        /* <DEDUP_REMOVED lines=9> */
.L_x_81:
[----:B------:R-:W-:Y:S05]  /*39e0*/  BSYNC B1 ;  /* 0x0000000000017941 */ /* 0x000fea0003800000 */
.L_x_80:
        /* <DEDUP_REMOVED lines=9> */
.L_x_83:
[----:B------:R-:W-:Y:S05]  /*3a80*/  BSYNC B1 ;  /* 0x0000000000017941 */ /* 0x000fea0003800000 */
.L_x_82:
        /* <DEDUP_REMOVED lines=10> */
.L_x_85:
[----:B------:R-:W-:Y:S05]  /*3b30*/  BSYNC B1 ;  /* 0x0000000000017941 */ /* 0x000fea0003800000 */
.L_x_84:
        /* <DEDUP_REMOVED lines=10> */
.L_x_87:
[----:B------:R-:W-:Y:S05]  /*3be0*/  BSYNC B1 ;  /* 0x0000000000017941 */ /* 0x000fea0003800000 */
.L_x_86:
        /* <DEDUP_REMOVED lines=9> */
.L_x_89:
[----:B------:R-:W-:Y:S05]  /*3c80*/  BSYNC B1 ;  /* 0x0000000000017941 */ /* 0x000fea0003800000 */
.L_x_88:
        /* <DEDUP_REMOVED lines=9> */
.L_x_91:
[----:B------:R-:W-:Y:S05]  /*3d20*/  BSYNC B1 ;  /* 0x0000000000017941 */ /* 0x000fea0003800000 */
.L_x_90:
        /* <DEDUP_REMOVED lines=10> */
.L_x_93:
[----:B------:R-:W-:Y:S05]  /*3dd0*/  BSYNC B1 ;  /* 0x0000000000017941 */ /* 0x000fea0003800000 */
.L_x_92:
        /* <DEDUP_REMOVED lines=10> */
.L_x_95:
[----:B------:R-:W-:Y:S05]  /*3e80*/  BSYNC B1 ;  /* 0x0000000000017941 */ /* 0x000fea0003800000 */
.L_x_94:
[----:B0--345:R-:W-:Y:S01]  /*3e90*/  IMAD.U32 R4, R20, 0x10000, RZ ;  /* 0x0001000014047824 */ /* 0x039fe200078e00ff */
        /* <DEDUP_REMOVED lines=8> */
.L_x_97:
[----:B------:R-:W-:Y:S05]  /*3f20*/  BSYNC B1 ;  /* 0x0000000000017941 */ /* 0x000fea0003800000 */
.L_x_96:
[----:B0----5:R-:W-:Y:S01]  /*3f30*/  IMAD.U32 R4, R20, 0x10000, RZ ;  /* 0x0001000014047824 */ /* 0x021fe200078e00ff */
[----:B------:R-:W-:Y:S01]  /*3f40*/  ISETP.GT.AND P0, PT, R0, 0x8, P0 ;  /* 0x000000080000780c */ /* 0x000fe20000704270 */
[----:B------:R-:W-:Y:S01]  /*3f50*/  @P1 IMAD.MOV.U32 R5, RZ, RZ, R11 ;  /* 0x000000ffff051224 */ /* 0x000fe200078e000b */
[----:B------:R-:W-:Y:S01]  /*3f60*/  BSSY B1, `(.L_x_98) ;  /* 0x0000008000017945 */ /* 0x000fe20003800000 */
[----:B------:R-:W-:Y:S01]  /*3f70*/  FMUL R3, R4, R59 ;  /* 0x0000003b04037220 */ /* 0x000fe20000400000 */
[----:B------:R-:W-:-:S03]  /*3f80*/  @P1 IMAD.MOV.U32 R4, RZ, RZ, R10 ;  /* 0x000000ffff041224 */ /* 0x000fc600078e000a */
[----:B------:R-:W-:-:S05]  /*3f90*/  FFMA R3, R54, R58, R3 ;  /* 0x0000003a36037223 */ /* 0x000fca0000000003 */
[----:B------:R-:W-:-:S05]  /*3fa0*/  F2FP.BF16.F32.PACK_AB R3, RZ, R3 ;  /* 0x00000003ff03723e */ /* 0x000fca00000010ff */
[----:B------:R0:W-:Y:S01]  /*3fb0*/  @P1 STG.E.U16 desc[UR36][R4.64+0x70], R3 ;  /* 0x0000700304001986 */ /* 0x0001e2000c101524 */
[----:B------:R-:W-:Y:S05]  /*3fc0*/  @!P0 BRA `(.L_x_99) ;  /* 0x0000000000048947 */ /* 0x000fea0003800000 */
[----:B------:R4:W5:Y:S02]  /*3fd0*/  LDG.E.LTC128B.U16 R20, desc[UR36][R8.64+0x72] ;  /* 0x0000722408147981 */ /* 0x000964000c1e1520 */
.L_x_99:
[----:B------:R-:W-:Y:S05]  /*3fe0*/  BSYNC B1 ;  /* 0x0000000000017941 */ /* 0x000fea0003800000 */
.L_x_98:
[----:B------:R-:W-:Y:S05]  /*3ff0*/  @!P0 BRA `(.L_x_100) ;  /* 0x0000000800708947 */ /* 0x000fea0003800000 */
[----:B-----5:R-:W-:-:S04]  /*4000*/  IMAD.U32 R20, R20, 0x10000, RZ ;  /* 0x0001000014147824 */ /* 0x020fc800078e00ff */
[----:B------:R-:W-:-:S04]  /*4010*/  FMUL R20, R20, R59 ;  /* 0x0000003b14147220 */ /* 0x000fc80000400000 */
[----:B------:R-:W-:-:S05]  /*4020*/  FFMA R20, R55, R58, R20 ;  /* 0x0000003a37147223 */ /* 0x000fca0000000014 */
[----:B------:R-:W-:-:S05]  /*4030*/  F2FP.BF16.F32.PACK_AB R20, RZ, R20 ;  /* 0x00000014ff14723e */ /* 0x000fca00000010ff */
[----:B------:R0:W-:Y:S01]  /*4040*/  STG.E.U16 desc[UR36][R10.64+0x72], R20 ;  /* 0x000072140a007986 */ /* 0x0001e2000c101524 */
[----:B------:R-:W-:Y:S05]  /*4050*/  BRA `(.L_x_100) ;  /* 0x0000000800587947 */ /* 0x000fea0003800000 */
.L_x_39:
[----:B------:R-:W-:Y:S01]  /*4060*/  ISETP.GT.AND P3, PT, R18, 0x1, PT ;  /* 0x000000011200780c */ /* 0x000fe20003f64270 */
[----:B------:R-:W-:Y:S01]  /*4070*/  ULDC.64 UR4, c[0x0][0x5c0] ;  /* 0x0001700000047ab9 */ /* 0x000fe20000000a00 */
[-C--:B------:R-:W-:Y:S01]  /*4080*/  FMUL R24, R24, R58.reuse ;  /* 0x0000003a18187220 */ /* 0x080fe20000400000 */
[----:B------:R-:W-:Y:S01]  /*4090*/  LEA R4, P4, R72, UR4, 0x1 ;  /* 0x0000000448047c11 */ /* 0x000fe2000f8808ff */
[-C--:B------:R-:W-:Y:S01]  /*40a0*/  FMUL R25, R25, R58.reuse ;  /* 0x0000003a19197220 */ /* 0x080fe20000400000 */
[----:B------:R-:W-:Y:S01]  /*40b0*/  ISETP.GT.AND P0, PT, R0, RZ, P3 ;  /* 0x000000ff0000720c */ /* 0x000fe20001f04270 */
[----:B------:R-:W-:Y:S01]  /*40c0*/  FMUL R26, R26, R58 ;  /* 0x0000003a1a1a7220 */ /* 0x000fe20000400000 */
[----:B------:R-:W-:Y:S01]  /*40d0*/  F2FP.BF16.F32.PACK_AB R24, RZ, R24 ;  /* 0x00000018ff18723e */ /* 0x000fe200000010ff */
[-C--:B------:R-:W-:Y:S01]  /*40e0*/  FMUL R27, R27, R58.reuse ;  /* 0x0000003a1b1b7220 */ /* 0x080fe20000400000 */
[----:B------:R-:W-:Y:S01]  /*40f0*/  LEA.HI.X R5, R72, UR5, R7, 0x1, P4 ;  /* 0x0000000548057c11 */ /* 0x000fe2000a0f0c07 */
[-C--:B------:R-:W-:Y:S01]  /*4100*/  FMUL R28, R28, R58.reuse ;  /* 0x0000003a1c1c7220 */ /* 0x080fe20000400000 */
[----:B------:R-:W-:Y:S01]  /*4110*/  F2FP.BF16.F32.PACK_AB R25, RZ, R25 ;  /* 0x00000019ff19723e */ /* 0x000fe200000010ff */
[-C--:B------:R-:W-:Y:S01]  /*4120*/  FMUL R29, R29, R58.reuse ;  /* 0x0000003a1d1d7220 */ /* 0x080fe20000400000 */
[----:B------:R-:W-:Y:S01]  /*4130*/  ISETP.GT.AND P2, PT, R0, 0x8, P2 ;  /* 0x000000080000780c */ /* 0x000fe20001744270 */
[----:B------:R-:W-:Y:S01]  /*4140*/  @P1 STG.E.U16 desc[UR36][R4.64], R24 ;  /* 0x0000001804001986 */ /* 0x000fe2000c101524 */
[----:B------:R-:W-:Y:S01]  /*4150*/  ISETP.GT.AND P1, PT, R18, 0x8, PT ;  /* 0x000000081200780c */ /* 0x000fe20003f24270 */
[----:B------:R-:W-:Y:S01]  /*4160*/  FMUL R30, R30, R58 ;  /* 0x0000003a1e1e7220 */ /* 0x000fe20000400000 */
[C---:B------:R-:W-:Y:S01]  /*4170*/  SHF.L.U64.HI R3, R64.reuse, 0x1, R65 ;  /* 0x0000000140037819 */ /* 0x040fe20000010241 */
[----:B------:R-:W-:Y:S01]  /*4180*/  @P0 STG.E.U16 desc[UR36][R4.64+0x2], R25 ;  /* 0x0000021904000986 */ /* 0x000fe2000c101524 */
[----:B------:R-:W-:Y:S01]  /*4190*/  LEA R6, P5, R64, R4, 0x1 ;  /* 0x0000000440067211 */ /* 0x000fe200078a08ff */
[-C--:B------:R-:W-:Y:S01]  /*41a0*/  FMUL R31, R31, R58.reuse ;  /* 0x0000003a1f1f7220 */ /* 0x080fe20000400000 */
[----:B------:R-:W-:Y:S01]  /*41b0*/  ISETP.GT.AND P3, PT, R0, 0x8, P3 ;  /* 0x000000080000780c */ /* 0x000fe20001f64270 */
[-C--:B------:R-:W-:Y:S01]  /*41c0*/  FMUL R32, R32, R58.reuse ;  /* 0x0000003a20207220 */ /* 0x080fe20000400000 */
[----:B------:R-:W-:Y:S01]  /*41d0*/  ISETP.GT.AND P0, PT, R18, 0x9, PT ;  /* 0x000000091200780c */ /* 0x000fe20003f04270 */
[----:B------:R-:W-:Y:S01]  /*41e0*/  IMAD.X R7, R3, 0x1, R5, P5 ;  /* 0x0000000103077824 */ /* 0x000fe200028e0605 */
[----:B------:R-:W-:Y:S01]  /*41f0*/  ISETP.GT.AND P4, PT, R0, RZ, P1 ;  /* 0x000000ff0000720c */ /* 0x000fe20000f84270 */
[----:B------:R-:W-:Y:S01]  /*4200*/  FMUL R33, R33, R58 ;  /* 0x0000003a21217220 */ /* 0x000fe20000400000 */
[----:B------:R-:W-:Y:S01]  /*4210*/  F2FP.BF16.F32.PACK_AB R26, RZ, R26 ;  /* 0x0000001aff1a723e */ /* 0x000fe200000010ff */
[-C--:B------:R-:W-:Y:S01]  /*4220*/  FMUL R34, R34, R58.reuse ;  /* 0x0000003a22227220 */ /* 0x080fe20000400000 */
[----:B------:R-:W-:Y:S01]  /*4230*/  ISETP.GT.AND P5, PT, R0, RZ, P0 ;  /* 0x000000ff0000720c */ /* 0x000fe200007a4270 */
[----:B------:R-:W-:Y:S01]  /*4240*/  FMUL R35, R35, R58 ;  /* 0x0000003a23237220 */ /* 0x000fe20000400000 */
[----:B------:R-:W-:Y:S01]  /*4250*/  F2FP.BF16.F32.PACK_AB R27, RZ, R27 ;  /* 0x0000001bff1b723e */ /* 0x000fe200000010ff */
[----:B------:R-:W-:Y:S01]  /*4260*/  @P2 STG.E.U16 desc[UR36][R6.64], R26 ;  /* 0x0000001a06002986 */ /* 0x000fe2000c101524 */
[----:B------:R-:W-:Y:S01]  /*4270*/  F2FP.BF16.F32.PACK_AB R28, RZ, R28 ;  /* 0x0000001cff1c723e */ /* 0x000fe200000010ff */
[-C--:B------:R-:W-:Y:S01]  /*4280*/  FMUL R36, R36, R58.reuse ;  /* 0x0000003a24247220 */ /* 0x080fe20000400000 */
[----:B------:R-:W-:Y:S01]  /*4290*/  ISETP.GT.AND P2, PT, R0, 0x8, P1 ;  /* 0x000000080000780c */ /* 0x000fe20000f44270 */
[----:B------:R-:W-:Y:S01]  /*42a0*/  @P3 STG.E.U16 desc[UR36][R6.64+0x2], R27 ;  /* 0x0000021b06003986 */ /* 0x000fe2000c101524 */
[----:B------:R-:W-:Y:S01]  /*42b0*/  ISETP.GT.AND P1, PT, R18, 0x10, PT ;  /* 0x000000101200780c */ /* 0x000fe20003f24270 */
[-C--:B------:R-:W-:Y:S01]  /*42c0*/  FMUL R37, R37, R58.reuse ;  /* 0x0000003a25257220 */ /* 0x080fe20000400000 */
[----:B------:R-:W-:Y:S01]  /*42d0*/  F2FP.BF16.F32.PACK_AB R29, RZ, R29 ;  /* 0x0000001dff1d723e */ /* 0x000fe200000010ff */
[----:B------:R-:W-:Y:S01]  /*42e0*/  @P4 STG.E.U16 desc[UR36][R4.64+0x10], R28 ;  /* 0x0000101c04004986 */ /* 0x000fe2000c101524 */
[----:B------:R-:W-:Y:S01]  /*42f0*/  ISETP.GT.AND P3, PT, R0, 0x8, P0 ;  /* 0x000000080000780c */ /* 0x000fe20000764270 */
[-C--:B------:R-:W-:Y:S01]  /*4300*/  FMUL R38, R38, R58.reuse ;  /* 0x0000003a26267220 */ /* 0x080fe20000400000 */
[----:B------:R-:W-:Y:S01]  /*4310*/  ISETP.GT.AND P0, PT, R18, 0x11, PT ;  /* 0x000000111200780c */ /* 0x000fe20003f04270 */
[----:B------:R-:W-:Y:S01]  /*4320*/  @P5 STG.E.U16 desc[UR36][R4.64+0x12], R29 ;  /* 0x0000121d04005986 */ /* 0x000fe2000c101524 */
        /* <DEDUP_REMOVED lines=40> */
[C---:B------:R-:W-:Y:S01]  /*45b0*/  ISETP.GT.AND P4, PT, R0.reuse, RZ, P1 ;  /* 0x000000ff0000720c */ /* 0x040fe20000f84270 */
[-C--:B------:R-:W-:Y:S01]  /*45c0*/  FMUL R51, R51, R58.reuse ;  /* 0x0000003a33337220 */ /* 0x080fe20000400000 */
[----:B------:R-:W-:Y:S01]  /*45d0*/  ISETP.GT.AND P5, PT, R0, RZ, P0 ;  /* 0x000000ff0000720c */ /* 0x000fe200007a4270 */
[----:B------:R-:W-:Y:S01]  /*45e0*/  FMUL R52, R52, R58 ;  /* 0x0000003a34347220 */ /* 0x000fe20000400000 */
[----:B------:R-:W-:Y:S01]  /*45f0*/  F2FP.BF16.F32.PACK_AB R38, RZ, R38 ;  /* 0x00000026ff26723e */ /* 0x000fe200000010ff */
[-C--:B------:R-:W-:Y:S01]  /*4600*/  FMUL R53, R53, R58.reuse ;  /* 0x0000003a35357220 */ /* 0x080fe20000400000 */
[----:B------:R-:W-:Y:S01]  /*4610*/  F2FP.BF16.F32.PACK_AB R39, RZ, R39 ;  /* 0x00000027ff27723e */ /* 0x000fe200000010ff */
[----:B------:R-:W-:Y:S01]  /*4620*/  FMUL R54, R54, R58 ;  /* 0x0000003a36367220 */ /* 0x000fe20000400000 */
[----:B------:R-:W-:Y:S01]  /*4630*/  F2FP.BF16.F32.PACK_AB R40, RZ, R40 ;  /* 0x00000028ff28723e */ /* 0x000fe200000010ff */
[----:B------:R-:W-:Y:S01]  /*4640*/  @P2 STG.E.U16 desc[UR36][R6.64+0x30], R38 ;  /* 0x0000302606002986 */ /* 0x000fe2000c101524 */
[----:B------:R-:W-:Y:S01]  /*4650*/  F2FP.BF16.F32.PACK_AB R41, RZ, R41 ;  /* 0x00000029ff29723e */ /* 0x000fe200000010ff */
[----:B------:R-:W-:Y:S01]  /*4660*/  FMUL R55, R55, R58 ;  /* 0x0000003a37377220 */ /* 0x000fe20000400000 */
[C---:B------:R-:W-:Y:S01]  /*4670*/  ISETP.GT.AND P1, PT, R0.reuse, 0x8, P1 ;  /* 0x000000080000780c */ /* 0x040fe20000f24270 */
[----:B------:R-:W-:Y:S01]  /*4680*/  @P3 STG.E.U16 desc[UR36][R6.64+0x32], R39 ;  /* 0x0000322706003986 */ /* 0x000fe2000c101524 */
[----:B------:R-:W-:-:S02]  /*4690*/  ISETP.GT.AND P2, PT, R0, 0x8, P0 ;  /* 0x000000080000780c */ /* 0x000fc40000744270 */
[----:B------:R-:W-:Y:S01]  /*46a0*/  F2FP.BF16.F32.PACK_AB R42, RZ, R42 ;  /* 0x0000002aff2a723e */ /* 0x000fe200000010ff */
[----:B------:R-:W-:Y:S01]  /*46b0*/  @P4 STG.E.U16 desc[UR36][R4.64+0x40], R40 ;  /* 0x0000402804004986 */ /* 0x000fe2000c101524 */
[C---:B------:R-:W-:Y:S02]  /*46c0*/  ISETP.GT.AND P4, PT, R18.reuse, 0x28, PT ;  /* 0x000000281200780c */ /* 0x040fe40003f84270 */
[----:B------:R-:W-:Y:S01]  /*46d0*/  ISETP.GT.AND P0, PT, R18, 0x29, PT ;  /* 0x000000291200780c */ /* 0x000fe20003f04270 */
[----:B------:R-:W-:Y:S01]  /*46e0*/  @P5 STG.E.U16 desc[UR36][R4.64+0x42], R41 ;  /* 0x0000422904005986 */ /* 0x000fe2000c101524 */
[----:B------:R-:W-:Y:S02]  /*46f0*/  ISETP.GT.AND P5, PT, R0, RZ, P4 ;  /* 0x000000ff0000720c */ /* 0x000fe400027a4270 */
[----:B------:R-:W-:Y:S01]  /*4700*/  F2FP.BF16.F32.PACK_AB R43, RZ, R43 ;  /* 0x0000002bff2b723e */ /* 0x000fe200000010ff */
[----:B------:R-:W-:Y:S01]  /*4710*/  @P1 STG.E.U16 desc[UR36][R6.64+0x40], R42 ;  /* 0x0000402a06001986 */ /* 0x000fe2000c101524 */
[----:B------:R-:W-:-:S02]  /*4720*/  F2FP.BF16.F32.PACK_AB R44, RZ, R44 ;  /* 0x0000002cff2c723e */ /* 0x000fc400000010ff */
[C---:B------:R-:W-:Y:S01]  /*4730*/  ISETP.GT.AND P3, PT, R0.reuse, RZ, P0 ;  /* 0x000000ff0000720c */ /* 0x040fe20000764270 */
[----:B------:R-:W-:Y:S01]  /*4740*/  @P2 STG.E.U16 desc[UR36][R6.64+0x42], R43 ;  /* 0x0000422b06002986 */ /* 0x000fe2000c101524 */
[C---:B------:R-:W-:Y:S02]  /*4750*/  ISETP.GT.AND P4, PT, R0.reuse, 0x8, P4 ;  /* 0x000000080000780c */ /* 0x040fe40002784270 */
[----:B------:R-:W-:Y:S02]  /*4760*/  F2FP.BF16.F32.PACK_AB R45, RZ, R45 ;  /* 0x0000002dff2d723e */ /* 0x000fe400000010ff */
[----:B------:R-:W-:Y:S01]  /*4770*/  F2FP.BF16.F32.PACK_AB R46, RZ, R46 ;  /* 0x0000002eff2e723e */ /* 0x000fe200000010ff */
[----:B------:R-:W-:Y:S01]  /*4780*/  @P5 STG.E.U16 desc[UR36][R4.64+0x50], R44 ;  /* 0x0000502c04005986 */ /* 0x000fe2000c101524 */
[----:B------:R-:W-:Y:S02]  /*4790*/  ISETP.GT.AND P5, PT, R0, 0x8, P0 ;  /* 0x000000080000780c */ /* 0x000fe400007a4270 */
[----:B------:R-:W-:-:S02]  /*47a0*/  F2FP.BF16.F32.PACK_AB R47, RZ, R47 ;  /* 0x0000002fff2f723e */ /* 0x000fc400000010ff */
[C---:B------:R-:W-:Y:S01]  /*47b0*/  ISETP.GT.AND P2, PT, R18.reuse, 0x31, PT ;  /* 0x000000311200780c */ /* 0x040fe20003f44270 */
[----:B------:R-:W-:Y:S01]  /*47c0*/  @P3 STG.E.U16 desc[UR36][R4.64+0x52], R45 ;  /* 0x0000522d04003986 */ /* 0x000fe2000c101524 */
[----:B------:R-:W-:Y:S02]  /*47d0*/  ISETP.GT.AND P3, PT, R18, 0x30, PT ;  /* 0x000000301200780c */ /* 0x000fe40003f64270 */
[----:B------:R-:W-:Y:S01]  /*47e0*/  F2FP.BF16.F32.PACK_AB R48, RZ, R48 ;  /* 0x00000030ff30723e */ /* 0x000fe200000010ff */
[----:B------:R-:W-:Y:S01]  /*47f0*/  @P4 STG.E.U16 desc[UR36][R6.64+0x50], R46 ;  /* 0x0000502e06004986 */ /* 0x000fe2000c101524 */
[C---:B------:R-:W-:Y:S02]  /*4800*/  ISETP.GT.AND P4, PT, R0.reuse, RZ, P2 ;  /* 0x000000ff0000720c */ /* 0x040fe40001784270 */
[----:B------:R-:W-:Y:S01]  /*4810*/  F2FP.BF16.F32.PACK_AB R49, RZ, R49 ;  /* 0x00000031ff31723e */ /* 0x000fe200000010ff */
[----:B------:R-:W-:Y:S01]  /*4820*/  @P5 STG.E.U16 desc[UR36][R6.64+0x52], R47 ;  /* 0x0000522f06005986 */ /* 0x000fe2000c101524 */
[----:B------:R-:W-:-:S02]  /*4830*/  ISETP.GT.AND P5, PT, R0, RZ, P3 ;  /* 0x000000ff0000720c */ /* 0x000fc40001fa4270 */
[C---:B------:R-:W-:Y:S02]  /*4840*/  ISETP.GT.AND P1, PT, R18.reuse, 0x38, PT ;  /* 0x000000381200780c */ /* 0x040fe40003f24270 */
[----:B------:R-:W-:Y:S02]  /*4850*/  ISETP.GT.AND P0, PT, R18, 0x39, PT ;  /* 0x000000391200780c */ /* 0x000fe40003f04270 */
[C---:B------:R-:W-:Y:S02]  /*4860*/  ISETP.GT.AND P3, PT, R0.reuse, 0x8, P3 ;  /* 0x000000080000780c */ /* 0x040fe40001f64270 */
[C---:B------:R-:W-:Y:S02]  /*4870*/  ISETP.GT.AND P2, PT, R0.reuse, 0x8, P2 ;  /* 0x000000080000780c */ /* 0x040fe40001744270 */
[----:B------:R-:W-:Y:S02]  /*4880*/  F2FP.BF16.F32.PACK_AB R50, RZ, R50 ;  /* 0x00000032ff32723e */ /* 0x000fe400000010ff */
[----:B------:R-:W-:Y:S01]  /*4890*/  F2FP.BF16.F32.PACK_AB R51, RZ, R51 ;  /* 0x00000033ff33723e */ /* 0x000fe200000010ff */
[----:B------:R-:W-:Y:S01]  /*48a0*/  @P5 STG.E.U16 desc[UR36][R4.64+0x60], R48 ;  /* 0x0000603004005986 */ /* 0x000fe2000c101524 */
[----:B------:R-:W-:-:S02]  /*48b0*/  ISETP.GT.AND P5, PT, R0, RZ, P0 ;  /* 0x000000ff0000720c */ /* 0x000fc400007a4270 */
[C---:B------:R-:W-:Y:S01]  /*48c0*/  ISETP.GT.AND P0, PT, R0.reuse, 0x8, P0 ;  /* 0x000000080000780c */ /* 0x040fe20000704270 */
[----:B------:R-:W-:Y:S01]  /*48d0*/  @P4 STG.E.U16 desc[UR36][R4.64+0x62], R49 ;  /* 0x0000623104004986 */ /* 0x000fe2000c101524 */
[C---:B------:R-:W-:Y:S02]  /*48e0*/  ISETP.GT.AND P4, PT, R0.reuse, RZ, P1 ;  /* 0x000000ff0000720c */ /* 0x040fe40000f84270 */
[----:B------:R-:W-:Y:S01]  /*48f0*/  ISETP.GT.AND P1, PT, R0, 0x8, P1 ;  /* 0x000000080000780c */ /* 0x000fe20000f24270 */
[----:B------:R-:W-:Y:S01]  /*4900*/  @P3 STG.E.U16 desc[UR36][R6.64+0x60], R50 ;  /* 0x0000603206003986 */ /* 0x000fe2000c101524 */
[----:B------:R-:W-:Y:S02]  /*4910*/  F2FP.BF16.F32.PACK_AB R52, RZ, R52 ;  /* 0x00000034ff34723e */ /* 0x000fe400000010ff */
[----:B------:R-:W-:Y:S01]  /*4920*/  F2FP.BF16.F32.PACK_AB R53, RZ, R53 ;  /* 0x00000035ff35723e */ /* 0x000fe200000010ff */
[----:B------:R-:W-:Y:S01]  /*4930*/  @P2 STG.E.U16 desc[UR36][R6.64+0x62], R51 ;  /* 0x0000623306002986 */ /* 0x000fe2000c101524 */
[----:B------:R-:W-:-:S02]  /*4940*/  F2FP.BF16.F32.PACK_AB R54, RZ, R54 ;  /* 0x00000036ff36723e */ /* 0x000fc400000010ff */
[----:B------:R-:W-:-:S03]  /*4950*/  F2FP.BF16.F32.PACK_AB R55, RZ, R55 ;  /* 0x00000037ff37723e */ /* 0x000fc600000010ff */
[----:B------:R-:W-:Y:S04]  /*4960*/  @P4 STG.E.U16 desc[UR36][R4.64+0x70], R52 ;  /* 0x0000703404004986 */ /* 0x000fe8000c101524 */
[----:B------:R0:W-:Y:S02]  /*4970*/  @P5 STG.E.U16 desc[UR36][R4.64+0x72], R53 ;  /* 0x0000723504005986 */ /* 0x0001e4000c101524 */
[----:B0-----:R-:W-:Y:S02]  /*4980*/  @P1 IMAD.MOV.U32 R4, RZ, RZ, R6 ;  /* 0x000000ffff041224 */ /* 0x001fe400078e0006 */
[----:B------:R-:W-:-:S05]  /*4990*/  @P1 IMAD.MOV.U32 R5, RZ, RZ, R7 ;  /* 0x000000ffff051224 */ /* 0x000fca00078e0007 */
[----:B------:R0:W-:Y:S04]  /*49a0*/  @P1 STG.E.U16 desc[UR36][R4.64+0x70], R54 ;  /* 0x0000703604001986 */ /* 0x0001e8000c101524 */
[----:B------:R0:W-:Y:S02]  /*49b0*/  @P0 STG.E.U16 desc[UR36][R6.64+0x72], R55 ;  /* 0x0000723706000986 */ /* 0x0001e4000c101524 */
.L_x_100:
[----:B------:R-:W-:Y:S05]  /*49c0*/  BSYNC B0 ;  /* 0x0000000000007941 */ /* 0x000fea0003800000 */
.L_x_38:
[----:B0-----:R-:W2:Y:S01]  /*49d0*/  LDL.64 R4, [R1] ;  /* 0x0000000001047983 */ /* 0x001ea20000100a00 */
[----:B------:R-:W-:Y:S01]  /*49e0*/  ULDC.64 UR4, c[0x0][0x650] ;  /* 0x0001940000047ab9 */ /* 0x000fe20000000a00 */
[----:B------:R-:W-:Y:S02]  /*49f0*/  IMAD.U32 R0, RZ, RZ, UR44 ;  /* 0x0000002cff007e24 */ /* 0x000fe4000f8e00ff */
[----:B------:R-:W-:Y:S02]  /*4a00*/  IMAD.MOV.U32 R22, RZ, RZ, -0x1 ;  /* 0xffffffffff167424 */ /* 0x000fe400078e00ff */
[----:B------:R0:W-:Y:S01]  /*4a10*/  SYNCS.ARRIVE.TRANS64.A1T0 RZ, [R0+UR48], RZ ;  /* 0x000000ff00ff79a7 */ /* 0x0001e20008100030 */
[----:B------:R-:W-:Y:S02]  /*4a20*/  IMAD.MOV.U32 R18, RZ, RZ, -0x1 ;  /* 0xffffffffff127424 */ /* 0x000fe400078e00ff */
[----:B------:R-:W-:Y:S01]  /*4a30*/  IMAD.MOV.U32 R19, RZ, RZ, -0x1 ;  /* 0xffffffffff137424 */ /* 0x000fe200078e00ff */
[----:B0-----:R-:W-:-:S02]  /*4a40*/  PRMT R0, RZ, 0x7610, R0 ;  /* 0x00007610ff007816 */ /* 0x001fc40000000000 */
[----:B--2---:R-:W-:-:S05]  /*4a50*/  LEA R16, P0, R4, R16, 0x1 ;  /* 0x0000001004107211 */ /* 0x004fca00078008ff */
[----:B------:R-:W-:Y:S01]  /*4a60*/  IMAD.X R17, R68, 0x1, R17, P0 ;  /* 0x0000000144117824 */ /* 0x000fe200000e0611 */
[----:B------:R-:W-:-:S04]  /*4a70*/  ISETP.GE.U32.AND P0, PT, R16, UR4, PT ;  /* 0x0000000410007c0c */ /* 0x000fc8000bf06070 */
[----:B------:R-:W-:-:S13]  /*4a80*/  ISETP.GE.U32.AND.EX P0, PT, R17, UR5, PT, P0 ;  /* 0x0000000511007c0c */ /* 0x000fda000bf06100 */
[----:B------:R-:W-:Y:S05]  /*4a90*/  @P0 BRA `(.L_x_101) ;  /* 0x00000004004c0947 */ /* 0x000fea0003800000 */
[----:B------:R-:W0:Y:S01]  /*4aa0*/  LDC.64 R10, c[0x0][0x628] ;  /* 0x00018a00ff0a7b82 */ /* 0x000e220000000a00 */
[----:B------:R-:W2:Y:S01]  /*4ab0*/  S2R R12, SR_CTAID.X ;  /* 0x00000000000c7919 */ /* 0x000ea20000002500 */
[----:B-1-34-:R-:W-:Y:S02]  /*4ac0*/  IMAD.MOV.U32 R8, RZ, RZ, R16 ;  /* 0x000000ffff087224 */ /* 0x01afe400078e0010 */
[----:B------:R-:W-:Y:S01]  /*4ad0*/  IMAD.MOV.U32 R9, RZ, RZ, R17 ;  /* 0x000000ffff097224 */ /* 0x000fe200078e0011 */
[----:B------:R-:W1:Y:S03]  /*4ae0*/  S2R R18, SR_CTAID.Y ;  /* 0x0000000000127919 */ /* 0x000e660000002600 */
[----:B------:R-:W3:Y:S08]  /*4af0*/  LDC R0, c[0x0][0x630] ;  /* 0x00018c00ff007b82 */ /* 0x000ef00000000800 */
[----:B------:R-:W4:Y:S01]  /*4b00*/  LDC.64 R14, c[0x0][0x620] ;  /* 0x00018800ff0e7b82 */ /* 0x000f220000000a00 */
[----:B0-----:R-:W-:-:S04]  /*4b10*/  ISETP.NE.U32.AND P0, PT, R10, RZ, PT ;  /* 0x000000ff0a00720c */ /* 0x001fc80003f05070 */
[----:B------:R-:W-:-:S13]  /*4b20*/  ISETP.NE.AND.EX P0, PT, R11, RZ, PT, P0 ;  /* 0x000000ff0b00720c */ /* 0x000fda0003f05300 */
[----:B-1234-:R-:W-:Y:S05]  /*4b30*/  @!P0 BRA `(.L_x_102) ;  /* 0x0000000000288947 */ /* 0x01efea0003800000 */
[----:B------:R-:W0:Y:S02]  /*4b40*/  LDC R3, c[0x0][0x634] ;  /* 0x00018d00ff037b82 */ /* 0x000e240000000800 */
[----:B0-----:R-:W-:-:S05]  /*4b50*/  IADD3 R3, P0, R16, R3, RZ ;  /* 0x0000000310037210 */ /* 0x001fca0007f1e0ff */
        /* <DEDUP_REMOVED lines=8> */
.L_x_102:
[-CC-:B------:R-:W-:Y:S01]  /*4be0*/  SHF.R.U64 R19, R8, R0.reuse, R9.reuse ;  /* 0x0000000008137219 */ /* 0x180fe20000001209 */
[----:B------:R-:W0:Y:S01]  /*4bf0*/  LDC.64 R24, c[0x0][0x640] ;  /* 0x00019000ff187b82 */ /* 0x000e220000000a00 */
[----:B------:R-:W-:Y:S01]  /*4c00*/  SHF.R.U32.HI R0, RZ, R0, R9 ;  /* 0x00000000ff007219 */ /* 0x000fe20000011609 */
[----:B------:R-:W-:Y:S01]  /*4c10*/  ULDC UR4, c[0x0][0x150] ;  /* 0x0000540000047ab9 */ /* 0x000fe20000000800 */
[----:B------:R-:W-:Y:S02]  /*4c20*/  IADD3 R3, P0, RZ, -R19, RZ ;  /* 0x80000013ff037210 */ /* 0x000fe40007f1e0ff */
[----:B------:R-:W-:-:S03]  /*4c30*/  I2FP.F32.U32 R7, R12 ;  /* 0x0000000c00077245 */ /* 0x000fc60000201000 */
[----:B------:R-:W1:Y:S01]  /*4c40*/  LDC R6, c[0x0][0x618] ;  /* 0x00018600ff067b82 */ /* 0x000e620000000800 */
[----:B------:R-:W-:Y:S02]  /*4c50*/  IMAD.X R5, RZ, RZ, ~R0, P0 ;  /* 0x000000ffff057224 */ /* 0x000fe400000e0e00 */
[----:B------:R-:W-:Y:S01]  /*4c60*/  FMUL R7, R7, UR4 ;  /* 0x0000000407077c20 */ /* 0x000fe20008400000 */
[----:B------:R-:W-:Y:S01]  /*4c70*/  ULDC UR4, c[0x0][0x154] ;  /* 0x0000550000047ab9 */ /* 0x000fe20000000800 */
[-C--:B------:R-:W-:Y:S02]  /*4c80*/  IMAD R0, R5, R14.reuse, RZ ;  /* 0x0000000e05007224 */ /* 0x080fe400078e02ff */
[C---:B------:R-:W-:Y:S01]  /*4c90*/  IMAD.WIDE.U32 R4, R3.reuse, R14, R16 ;  /* 0x0000000e03047225 */ /* 0x040fe200078e0010 */
[----:B------:R-:W2:Y:S01]  /*4ca0*/  LDC R8, c[0x0][0x608] ;  /* 0x00018200ff087b82 */ /* 0x000ea20000000800 */
[----:B------:R-:W3:Y:S02]  /*4cb0*/  F2I.U32.TRUNC.NTZ R7, R7 ;  /* 0x0000000700077305 */ /* 0x000ee4000020f000 */
[----:B------:R-:W-:Y:S01]  /*4cc0*/  IMAD R3, R3, R15, R0 ;  /* 0x0000000f03037224 */ /* 0x000fe200078e0200 */
[----:B------:R-:W-:-:S03]  /*4cd0*/  I2FP.F32.U32 R0, R18 ;  /* 0x0000001200007245 */ /* 0x000fc60000201000 */
[----:B------:R-:W-:Y:S01]  /*4ce0*/  IMAD.IADD R3, R5, 0x1, R3 ;  /* 0x0000000105037824 */ /* 0x000fe200078e0203 */
[----:B------:R-:W4:Y:S01]  /*4cf0*/  LDC R11, c[0x0][0x658] ;  /* 0x00019600ff0b7b82 */ /* 0x000f220000000800 */
[----:B0-----:R-:W-:-:S04]  /*4d00*/  ISETP.NE.U32.AND P0, PT, R24, RZ, PT ;  /* 0x000000ff1800720c */ /* 0x001fc80003f05070 */
[----:B------:R-:W-:-:S03]  /*4d10*/  ISETP.NE.AND.EX P0, PT, R25, RZ, PT, P0 ;  /* 0x000000ff1900720c */ /* 0x000fc60003f05300 */
[----:B------:R-:W0:Y:S01]  /*4d20*/  LDC R9, c[0x0][0x144] ;  /* 0x00005100ff097b82 */ /* 0x000e220000000800 */
[-C--:B-1----:R-:W-:Y:S01]  /*4d30*/  SHF.R.U64 R10, R4, R6.reuse, R3 ;  /* 0x00000006040a7219 */ /* 0x082fe20000001203 */
[----:B---3--:R-:W-:Y:S01]  /*4d40*/  IMAD.MOV R7, RZ, RZ, -R7 ;  /* 0x000000ffff077224 */ /* 0x008fe200078e0a07 */
[----:B------:R-:W-:Y:S01]  /*4d50*/  SHF.R.U32.HI R3, RZ, R6, R3 ;  /* 0x00000006ff037219 */ /* 0x000fe20000011603 */
[----:B------:R-:W-:-:S04]  /*4d60*/  FMUL R6, R0, UR4 ;  /* 0x0000000400067c20 */ /* 0x000fc80008400000 */
[----:B------:R-:W1:Y:S01]  /*4d70*/  LDC R21, c[0x0][0x148] ;  /* 0x00005200ff157b82 */ /* 0x000e620000000800 */
[----:B------:R3:W0:Y:S01]  /*4d80*/  F2I.U32.TRUNC.NTZ R14, R6 ;  /* 0x00000006000e7305 */ /* 0x000622000020f000 */
[-CC-:B--2---:R-:W-:Y:S02]  /*4d90*/  SHF.R.U64 R13, R10, R8.reuse, R3.reuse ;  /* 0x000000080a0d7219 */ /* 0x184fe40000001203 */
[----:B------:R-:W-:-:S04]  /*4da0*/  SHF.R.U32.HI R0, RZ, R8, R3 ;  /* 0x00000008ff007219 */ /* 0x000fc80000011603 */
[----:B-----5:R-:W2:Y:S01]  /*4db0*/  LDC R20, c[0x0][0x648] ;  /* 0x00019200ff147b82 */ /* 0x020ea20000000800 */
[-CC-:B----4-:R-:W-:Y:S02]  /*4dc0*/  SHF.R.U64 R15, R13, R11.reuse, R0.reuse ;  /* 0x0000000b0d0f7219 */ /* 0x190fe40000001200 */
[----:B------:R-:W-:-:S03]  /*4dd0*/  SHF.R.U32.HI R5, RZ, R11, R0 ;  /* 0x0000000bff057219 */ /* 0x000fc60000011600 */
[----:B------:R-:W-:Y:S02]  /*4de0*/  IMAD.MOV.U32 R4, RZ, RZ, R15 ;  /* 0x000000ffff047224 */ /* 0x000fe400078e000f */
[----:B------:R-:W4:Y:S01]  /*4df0*/  LDC R26, c[0x0][0x638] ;  /* 0x00018e00ff1a7b82 */ /* 0x000f220000000800 */
[----:B0-----:R-:W-:-:S07]  /*4e00*/  IMAD R22, R9, R7, R12 ;  /* 0x0000000709167224 */ /* 0x001fce00078e020c */
[----:B------:R-:W0:Y:S08]  /*4e10*/  LDC R27, c[0x0][0x610] ;  /* 0x00018400ff1b7b82 */ /* 0x000e300000000800 */
[----:B------:R-:W0:Y:S01]  /*4e20*/  LDC R28, c[0x0][0x600] ;  /* 0x00018000ff1c7b82 */ /* 0x000e220000000800 */
[----:B-123--:R-:W-:Y:S05]  /*4e30*/  @!P0 BRA `(.L_x_103) ;  /* 0x0000000000288947 */ /* 0x00efea0003800000 */
[----:B------:R-:W1:Y:S02]  /*4e40*/  LDC R0, c[0x0][0x64c] ;  /* 0x00019300ff007b82 */ /* 0x000e640000000800 */
[----:B-1----:R-:W-:-:S05]  /*4e50*/  IADD3 R3, P0, R15, R0, RZ ;  /* 0x000000000f037210 */ /* 0x002fca0007f1e0ff */
        /* <DEDUP_REMOVED lines=8> */
.L_x_103:
[----:B------:R-:W-:Y:S01]  /*4ee0*/  ISETP.NE.AND P0, PT, R2, 0x1, PT ;  /* 0x000000010200780c */ /* 0x000fe20003f05270 */
[----:B------:R-:W-:Y:S01]  /*4ef0*/  IMAD.MOV R14, RZ, RZ, -R14 ;  /* 0x000000ffff0e7224 */ /* 0x000fe200078e0a0e */
[----:B------:R-:W-:Y:S02]  /*4f00*/  SHF.R.U64 R0, R4, R20, R5 ;  /* 0x0000001404007219 */ /* 0x000fe40000001205 */
[----:B------:R-:W-:Y:S02]  /*4f10*/  LOP3.LUT R3, R13, R70, RZ, 0xc0, !PT ;  /* 0x000000460d037212 */ /* 0x000fe400078ec0ff */
[----:B------:R-:W-:Y:S01]  /*4f20*/  LOP3.LUT R5, R10, R69, RZ, 0xc0, !PT ;  /* 0x000000450a057212 */ /* 0x000fe200078ec0ff */
[----:B------:R-:W-:Y:S02]  /*4f30*/  IMAD.MOV R4, RZ, RZ, -R0 ;  /* 0x000000ffff047224 */ /* 0x000fe400078e0a00 */
[----:B------:R-:W-:Y:S02]  /*4f40*/  IMAD R3, R66, R0, R3 ;  /* 0x0000000042037224 */ /* 0x000fe400078e0203 */
[----:B----4-:R-:W-:-:S02]  /*4f50*/  IMAD R0, R4, R26, R15 ;  /* 0x0000001a04007224 */ /* 0x010fc400078e020f */
[----:B------:R-:W-:Y:S02]  /*4f60*/  @P0 IMAD R22, R21, R14, R18 ;  /* 0x0000000e15160224 */ /* 0x000fe400078e0212 */
[----:B------:R-:W-:Y:S02]  /*4f70*/  IMAD.MOV.U32 R4, RZ, RZ, 0x1 ;  /* 0x00000001ff047424 */ /* 0x000fe400078e00ff */
[----:B0-----:R-:W-:Y:S02]  /*4f80*/  IMAD R22, R3, R27, R22 ;  /* 0x0000001b03167224 */ /* 0x001fe400078e0216 */
[----:B------:R-:W-:Y:S01]  /*4f90*/  IMAD R3, R0, R28, R5 ;  /* 0x0000001c00037224 */ /* 0x000fe200078e0205 */
[----:B------:R-:W-:-:S04]  /*4fa0*/  PRMT R0, R4, 0x7610, R0 ;  /* 0x0000761004007816 */ /* 0x000fc80000000000 */
[----:B------:R-:W-:Y:S02]  /*4fb0*/  SEL R18, R3, R22, !P0 ;  /* 0x0000001603127207 */ /* 0x000fe40004000000 */
[----:B------:R-:W-:-:S07]  /*4fc0*/  SEL R22, R22, R3, !P0 ;  /* 0x0000000316167207 */ /* 0x000fce0004000000 */
.L_x_101:
[----:B------:R-:W-:Y:S01]  /*4fd0*/  UIMAD.WIDE.U32 UR4, UR38, 0x24924925, URZ ;  /* 0x24924925260478a5 */ /* 0x000fe2000f8e003f */
[----:B------:R-:W-:Y:S02]  /*4fe0*/  LOP3.LUT P0, RZ, R0, 0xff, RZ, 0xc0, !PT ;  /* 0x000000ff00ff7812 */ /* 0x000fe4000780c0ff */
[----:B------:R-:W-:Y:S01]  /*4ff0*/  LOP3.LUT R75, R75, 0x1, RZ, 0x3c, !PT ;  /* 0x000000014b4b7812 */ /* 0x000fe200078e3cff */
[----:B------:R-:W-:-:S04]  /*5000*/  UIADD3 UR4, UR38, -UR5, URZ ;  /* 0x8000000526047290 */ /* 0x000fc8000fffe03f */
[----:B------:R-:W-:-:S04]  /*5010*/  ULEA.HI UR4, UR4, UR5, URZ, 0x1f ;  /* 0x0000000504047291 */ /* 0x000fc8000f8ff83f */
[----:B------:R-:W-:-:S04]  /*5020*/  USHF.R.U32.HI UR4, URZ, 0x2, UR4 ;  /* 0x000000023f047899 */ /* 0x000fc80008011604 */
[----:B------:R-:W-:Y:S01]  /*5030*/  UIMAD UR38, UR4, -0x7, UR38 ;  /* 0xfffffff9042678a4 */ /* 0x000fe2000f8e0226 */
[----:B------:R-:W-:Y:S11]  /*5040*/  @P0 BRA `(.L_x_104) ;  /* 0xffffffc800140947 */ /* 0x000ff6000383ffff */
[----:B------:R-:W-:Y:S05]  /*5050*/  EXIT ;  /* 0x000000000000794d */ /* 0x000fea0003800000 */
.L_x_17:
[----:B------:R-:W-:-:S08]  /*5060*/  ISETP.NE.AND P0, PT, R9, RZ, PT ;  /* 0x000000ff0900720c */ /* 0x000fd00003f05270 */
[----:B0-----:R-:W0:-:S00]  /*5070*/  USETMAXREG.DEALLOC.CTAPOOL 0x28 ;  /* 0x00000028000079c8 */ /* 0x001e0000080e0500 */
[----:B------:R-:W-:Y:S05]  /*5080*/  @P0 EXIT ;  /* 0x000000000000094d */ /* 0x000fea0003800000 */
[----:B0-----:R-:W-:Y:S01]  /*5090*/  LOP3.LUT P0, RZ, R3, 0xff, RZ, 0xc0, !PT ;  /* 0x000000ff03ff7812 */ /* 0x001fe2000780c0ff */
[----:B------:R-:W-:Y:S02]  /*50a0*/  IMAD.MOV.U32 R3, RZ, RZ, 0x1 ;  /* 0x00000001ff037424 */ /* 0x000fe400078e00ff */
[----:B------:R-:W-:-:S10]  /*50b0*/  IMAD.MOV.U32 R8, RZ, RZ, RZ ;  /* 0x000000ffff087224 */ /* 0x000fd400078e00ff */
[----:B------:R-:W-:Y:S05]  /*50c0*/  @!P0 BRA `(.L_x_105) ;  /* 0x0000000c00b08947 */ /* 0x000fea0003800000 */
[----:B------:R-:W0:Y:S01]  /*50d0*/  S2UR UR5, SR_CgaCtaId ;  /* 0x00000000000579c3 */ /* 0x000e220000008800 */
[----:B------:R-:W-:Y:S01]  /*50e0*/  ULDC UR13, c[0x0][0x658] ;  /* 0x00019600000d7ab9 */ /* 0x000fe20000000800 */
[----:B------:R-:W-:Y:S01]  /*50f0*/  UMOV UR6, 0xffffffff ;  /* 0xffffffff00067882 */ /* 0x000fe20000000000 */
[----:B------:R-:W-:Y:S01]  /*5100*/  UMOV UR9, 0x1 ;  /* 0x0000000100097882 */ /* 0x000fe20000000000 */
[----:B------:R-:W-:Y:S01]  /*5110*/  USHF.L.U32 UR6, UR6, UR13, URZ ;  /* 0x0000000d06067299 */ /* 0x000fe2000800063f */
[----:B------:R-:W-:Y:S01]  /*5120*/  LOP3.LUT P0, RZ, R4, 0x1f, RZ, 0xc0, !PT ;  /* 0x0000001f04ff7812 */ /* 0x000fe2000780c0ff */
[----:B------:R-:W-:Y:S01]  /*5130*/  BSSY B0, `(.L_x_105) ;  /* 0x00000e5000007945 */ /* 0x000fe20003800000 */
[C---:B------:R-:W-:Y:S01]  /*5140*/  ISETP.NE.AND P2, PT, R5.reuse, RZ, PT ;  /* 0x000000ff0500720c */ /* 0x040fe20003f45270 */
[----:B------:R-:W-:Y:S01]  /*5150*/  ULOP3.LUT UR21, URZ, UR6, URZ, 0x33, !UPT ;  /* 0x000000063f157292 */ /* 0x000fe2000f8e333f */
[----:B------:R-:W-:Y:S01]  /*5160*/  ISETP.NE.OR P0, PT, R5, RZ, !P0 ;  /* 0x000000ff0500720c */ /* 0x000fe20004705670 */
[----:B------:R-:W-:Y:S01]  /*5170*/  IMAD.MOV.U32 R10, RZ, RZ, 0x1 ;  /* 0x00000001ff0a7424 */ /* 0x000fe200078e00ff */
[----:B------:R-:W-:Y:S01]  /*5180*/  LOP3.LUT R9, R23, 0x2, RZ, 0xfc, !PT ;  /* 0x0000000217097812 */ /* 0x000fe200078efcff */
[----:B------:R-:W-:Y:S01]  /*5190*/  IMAD.MOV.U32 R3, RZ, RZ, 0x1 ;  /* 0x00000001ff037424 */ /* 0x000fe200078e00ff */
[----:B------:R-:W-:Y:S01]  /*51a0*/  ULDC UR14, c[0x0][0x600] ;  /* 0x00018000000e7ab9 */ /* 0x000fe20000000800 */
[----:B------:R-:W-:Y:S01]  /*51b0*/  IMAD.MOV.U32 R8, RZ, RZ, RZ ;  /* 0x000000ffff087224 */ /* 0x000fe200078e00ff */
[----:B------:R-:W-:Y:S01]  /*51c0*/  UMOV UR23, 0x11 ;  /* 0x0000001100177882 */ /* 0x000fe20000000000 */
[----:B------:R-:W-:-:S02]  /*51d0*/  UIADD3 UR42, UR40, 0x1, URZ ;  /* 0x00000001282a7890 */ /* 0x000fc4000fffe03f */
[----:B------:R-:W-:Y:S02]  /*51e0*/  UIADD3 UR14, UR14, -0x1, URZ ;  /* 0xffffffff0e0e7890 */ /* 0x000fe4000fffe03f */
[----:B------:R-:W-:Y:S01]  /*51f0*/  USHF.L.U32 UR13, UR9, UR13, URZ ;  /* 0x0000000d090d7299 */ /* 0x000fe2000800063f */
[----:B------:R-:W-:Y:S01]  /*5200*/  ULDC.64 UR30, c[0x0][0x198] ;  /* 0x00006600001e7ab9 */ /* 0x000fe20000000a00 */
[----:B0-----:R-:W-:Y:S02]  /*5210*/  USHF.R.U32.HI UR41, URZ, 0x2, UR5 ;  /* 0x000000023f297899 */ /* 0x001fe40008011605 */
[----:B------:R-:W-:Y:S02]  /*5220*/  ULOP3.LUT UR4, UR5, 0x3, URZ, 0xc0, !UPT ;  /* 0x0000000305047892 */ /* 0x000fe4000f8ec03f */
[----:B------:R-:W-:Y:S02]  /*5230*/  USHF.L.U32 UR15, UR5, 0x4, URZ ;  /* 0x00000004050f7899 */ /* 0x000fe4000800063f */
[----:B------:R-:W-:-:S02]  /*5240*/  USHF.L.U32 UR37, UR5, 0xa, URZ ;  /* 0x0000000a05257899 */ /* 0x000fc4000800063f */
[----:B------:R-:W-:Y:S02]  /*5250*/  ULOP3.LUT UR5, UR5, 0xfffffffc, URZ, 0xc0, !UPT ;  /* 0xfffffffc05057892 */ /* 0x000fe4000f8ec03f */
[----:B------:R-:W-:Y:S02]  /*5260*/  UISETP.GT.U32.AND UP0, UPT, UR4, 0xffff, UPT ;  /* 0x0000ffff0400788c */ /* 0x000fe4000bf04070 */
[----:B------:R-:W-:Y:S02]  /*5270*/  ULOP3.LUT UR7, UR5, 0x1, URZ, 0xfc, !UPT ;  /* 0x0000000105077892 */ /* 0x000fe4000f8efc3f */
[----:B------:R-:W-:Y:S02]  /*5280*/  ULOP3.LUT UR8, UR5, 0x2, URZ, 0xfc, !UPT ;  /* 0x0000000205087892 */ /* 0x000fe4000f8efc3f */
[----:B------:R-:W-:Y:S02]  /*5290*/  USHF.L.U32 UR6, UR9, UR5, URZ ;  /* 0x0000000509067299 */ /* 0x000fe4000800063f */
[----:B------:R-:W-:-:S02]  /*52a0*/  ULOP3.LUT UR5, UR5, 0x3, URZ, 0xfc, !UPT ;  /* 0x0000000305057892 */ /* 0x000fc4000f8efc3f */
[----:B------:R-:W-:Y:S02]  /*52b0*/  USHF.L.U32 UR7, UR9, UR7, URZ ;  /* 0x0000000709077299 */ /* 0x000fe4000800063f */
[----:B------:R-:W-:Y:S02]  /*52c0*/  USHF.L.U32 UR8, UR9, UR8, URZ ;  /* 0x0000000809087299 */ /* 0x000fe4000800063f */
[----:B------:R-:W-:Y:S02]  /*52d0*/  USEL UR4, UR4, 0xffff, !UP0 ;  /* 0x0000ffff04047887 */ /* 0x000fe4000c000000 */
[----:B------:R-:W-:Y:S02]  /*52e0*/  USHF.L.U32 UR5, UR9, UR5, URZ ;  /* 0x0000000509057299 */ /* 0x000fe4000800063f */
[----:B------:R-:W-:Y:S02]  /*52f0*/  ULOP3.LUT UR6, UR8, UR6, UR7, 0xfe, !UPT ;  /* 0x0000000608067292 */ /* 0x000fe4000f8efe07 */
[----:B------:R-:W-:-:S02]  /*5300*/  ULOP3.LUT UR4, UR4, 0xffff, URZ, 0xc0, !UPT ;  /* 0x0000ffff04047892 */ /* 0x000fc4000f8ec03f */
[----:B------:R-:W-:Y:S02]  /*5310*/  ULOP3.LUT UR15, UR15, 0x30, URZ, 0xc0, !UPT ;  /* 0x000000300f0f7892 */ /* 0x000fe4000f8ec03f */
[----:B------:R-:W-:Y:S02]  /*5320*/  ULOP3.LUT UR22, UR6, UR5, URZ, 0xfc, !UPT ;  /* 0x0000000506167292 */ /* 0x000fe4000f8efc3f */
[----:B------:R-:W-:-:S12]  /*5330*/  USHF.L.U32 UR23, UR23, UR4, URZ ;  /* 0x0000000417177299 */ /* 0x000fd8000800063f */
.L_x_117:
[----:B------:R-:W-:-:S03]  /*5340*/  UMOV UR4, 0xffffffff ;  /* 0xffffffff00047882 */ /* 0x000fc60000000000 */
[----:B------:R-:W-:Y:S05]  /*5350*/  BRA.DIV UR4, `(.L_x_106) ;  /* 0x0000001204947947 */ /* 0x000fea000b800000 */
[----:B------:R-:W-:-:S13]  /*5360*/  ELECT P6, URZ, PT ;  /* 0x00000000003f782f */ /* 0x000fda00038c0000 */
.L_x_133:
[----:B------:R-:W0:Y:S01]  /*5370*/  LDC R4, c[0x0][0x28c] ;  /* 0x0000a300ff047b82 */ /* 0x000e220000000800 */
[----:B------:R-:W-:Y:S01]  /*5380*/  BSSY B1, `(.L_x_107) ;  /* 0x0000049000017945 */ /* 0x000fe20003800000 */
[----:B0-----:R-:W-:-:S13]  /*5390*/  ISETP.LT.OR P6, PT, R4, 0x1, !P6 ;  /* 0x000000010400780c */ /* 0x001fda00077c1670 */
[----:B------:R-:W-:Y:S05]  /*53a0*/  @P6 BRA `(.L_x_108) ;  /* 0x0000000400186947 */ /* 0x000fea0003800000 */
[----:B------:R-:W-:Y:S01]  /*53b0*/  LEA R22, R22, UR41, 0x1 ;  /* 0x0000002916167c11 */ /* 0x000fe2000f8e08ff */
[----:B------:R-:W-:Y:S01]  /*53c0*/  IMAD.MOV.U32 R13, RZ, RZ, RZ ;  /* 0x000000ffff0d7224 */ /* 0x000fe200078e00ff */
[----:B------:R-:W-:Y:S01]  /*53d0*/  LEA R18, R18, UR15, 0x6 ;  /* 0x0000000f12127c11 */ /* 0x000fe2000f8e30ff */
[----:B------:R-:W-:Y:S02]  /*53e0*/  IMAD.U32 R14, RZ, RZ, UR42 ;  /* 0x0000002aff0e7e24 */ /* 0x000fe4000f8e00ff */
[----:B------:R-:W-:Y:S02]  /*53f0*/  IMAD.MOV.U32 R4, RZ, RZ, R3 ;  /* 0x000000ffff047224 */ /* 0x000fe400078e0003 */
[----:B------:R-:W-:Y:S02]  /*5400*/  IMAD.MOV.U32 R5, RZ, RZ, R8 ;  /* 0x000000ffff057224 */ /* 0x000fe400078e0008 */
[----:B------:R-:W-:-:S07]  /*5410*/  IMAD.SHL.U32 R22, R22, 0x20, RZ ;  /* 0x0000002016167824 */ /* 0x000fce00078e00ff */
.L_x_112:
[----:B------:R-:W0:Y:S01]  /*5420*/  S2R R7, SR_CgaCtaId ;  /* 0x0000000000077919 */ /* 0x000e220000008800 */
[----:B------:R-:W-:-:S04]  /*5430*/  MOV R6, 0x400 ;  /* 0x0000040000067802 */ /* 0x000fc80000000f00 */
[----:B0-----:R-:W-:Y:S02]  /*5440*/  LEA R12, R7, R6, 0x18 ;  /* 0x00000006070c7211 */ /* 0x001fe400078ec0ff */
[----:B------:R-:W-:Y:S01]  /*5450*/  SHF.L.U32 R6, R4, 0x1f, RZ ;  /* 0x0000001f04067819 */ /* 0x000fe200000006ff */
[----:B------:R-:W0:Y:S02]  /*5460*/  @!P2 LDC R7, c[0x0][0x500] ;  /* 0x00014000ff07ab82 */ /* 0x000e240000000800 */
[----:B------:R-:W-:-:S04]  /*5470*/  IMAD R11, R5, 0x8, R12 ;  /* 0x00000008050b7824 */ /* 0x000fc800078e020c */
[----:B------:R-:W1:Y:S02]  /*5480*/  SYNCS.PHASECHK.TRANS64.TRYWAIT P1, [R11+URZ+0x38], R6 ;  /* 0x000038060b0075a7 */ /* 0x000e64000802017f */
[----:B-1----:R-:W-:Y:S05]  /*5490*/  @!P1 BRA `(.L_x_109) ;  /* 0x0000001000649947 */ /* 0x002fea0003800000 */
.L_x_134:
[----:B-1----:R-:W-:Y:S01]  /*54a0*/  PRMT R6, R9, 0x9910, RZ ;  /* 0x0000991009067816 */ /* 0x002fe200000000ff */
[----:B0-----:R0:W-:Y:S03]  /*54b0*/  @!P2 SYNCS.ARRIVE.TRANS64 RZ, [R11+URZ], R7 ;  /* 0x000000070bffa9a7 */ /* 0x0011e6000800003f */
[----:B------:R-:W-:-:S13]  /*54c0*/  ISETP.NE.AND P1, PT, R6, 0x2, PT ;  /* 0x000000020600780c */ /* 0x000fda0003f25270 */
[----:B0-----:R-:W-:Y:S05]  /*54d0*/  @P1 BRA `(.L_x_110) ;  /* 0x0000000000041947 */ /* 0x001fea0003800000 */
[----:B------:R-:W-:Y:S01]  /*54e0*/  BPT.TRAP 0x1 ;  /* 0x000000040000795c */ /* 0x000fe20000300000 */
.L_x_110:
[----:B------:R-:W-:Y:S05]  /*54f0*/  @P0 BRA `(.L_x_111) ;  /* 0x0000000000040947 */ /* 0x000fea0003800000 */
[----:B------:R-:W-:Y:S01]  /*5500*/  BPT.TRAP 0x1 ;  /* 0x000000040000795c */ /* 0x000fe20000300000 */
.L_x_111:
[----:B------:R-:W-:Y:S01]  /*5510*/  R2UR UR8, R5 ;  /* 0x00000000050872ca */ /* 0x000fe200000e0000 */
[----:B------:R-:W-:Y:S01]  /*5520*/  VIADD R14, R14, 0xffffffff ;  /* 0xffffffff0e0e7836 */ /* 0x000fe20000000000 */
[----:B------:R-:W-:Y:S01]  /*5530*/  R2UR UR10, R12 ;  /* 0x000000000c0a72ca */ /* 0x000fe200000e0000 */
[----:B------:R-:W-:Y:S01]  /*5540*/  UIADD3 UR4, UP0, UR30, 0xf0, URZ ;  /* 0x000000f01e047890 */ /* 0x000fe2000ff1e03f */
[----:B------:R-:W-:Y:S01]  /*5550*/  R2UR UR34, R13 ;  /* 0x000000000d2272ca */ /* 0x000fe200000e0000 */
[----:B------:R-:W-:Y:S01]  /*5560*/  UIADD3 UR38, UP1, UR30, 0x1f0, URZ ;  /* 0x000001f01e267890 */ /* 0x000fe2000ff3e03f */
[----:B------:R-:W-:Y:S01]  /*5570*/  R2UR UR33, R11 ;  /* 0x000000000b2172ca */ /* 0x000fe200000e0000 */
[----:B------:R-:W-:Y:S01]  /*5580*/  UIADD3.X UR5, URZ, UR31, URZ, UP0, !UPT ;  /* 0x0000001f3f057290 */ /* 0x000fe200087fe43f */
[----:B------:R-:W-:Y:S01]  /*5590*/  R2UR UR35, R22 ;  /* 0x00000000162372ca */ /* 0x000fe200000e0000 */
[----:B------:R-:W-:Y:S01]  /*55a0*/  UPRMT UR29, URZ, 0x5410, UR23 ;  /* 0x000054103f1d7896 */ /* 0x000fe20008000017 */
[----:B------:R-:W-:Y:S01]  /*55b0*/  R2UR UR36, R19 ;  /* 0x00000000132472ca */ /* 0x000fe200000e0000 */
[----:B------:R-:W-:Y:S01]  /*55c0*/  UIADD3.X UR39, URZ, UR31, URZ, UP1, !UPT ;  /* 0x0000001f3f277290 */ /* 0x000fe20008ffe43f */
[----:B------:R-:W-:Y:S01]  /*55d0*/  R2UR UR19, R18 ;  /* 0x00000000121372ca */ /* 0x000fe200000e0000 */
[----:B------:R-:W-:Y:S01]  /*55e0*/  USHF.L.U32 UR8, UR8, 0xd, URZ ;  /* 0x0000000d08087899 */ /* 0x000fe2000800063f */
[----:B------:R-:W-:Y:S01]  /*55f0*/  ISETP.GT.AND P3, PT, R14, 0x1, PT ;  /* 0x000000010e00780c */ /* 0x000fe20003f64270 */
[----:B------:R-:W-:Y:S01]  /*5600*/  UPRMT UR43, URZ, 0x5410, UR22 ;  /* 0x000054103f2b7896 */ /* 0x000fe20008000016 */
[----:B------:R-:W-:Y:S01]  /*5610*/  VIADD R5, R5, 0x1 ;  /* 0x0000000105057836 */ /* 0x000fe20000000000 */
[----:B------:R-:W-:Y:S01]  /*5620*/  ULEA UR9, UR41, UR8, 0xb ;  /* 0x0000000829097291 */ /* 0x000fe2000f8e583f */
[----:B------:R-:W-:Y:S01]  /*5630*/  VIADD R13, R13, 0x80 ;  /* 0x000000800d0d7836 */ /* 0x000fe20000000000 */
[----:B------:R-:W-:-:S02]  /*5640*/  ULOP3.LUT UR8, UR8, 0xc00, UR37, 0xf8, !UPT ;  /* 0x00000c0008087892 */ /* 0x000fc4000f8ef825 */
[----:B------:R-:W-:Y:S01]  /*5650*/  ULEA UR24, UR9, UR10, 0x1 ;  /* 0x0000000a09187291 */ /* 0x000fe2000f8e083f */
[C---:B------:R-:W-:Y:S01]  /*5660*/  ISETP.NE.AND P1, PT, R5.reuse, 0x7, PT ;  /* 0x000000070500780c */ /* 0x040fe20003f25270 */
[----:B------:R-:W-:Y:S02]  /*5670*/  ULEA UR8, UR8, UR10, 0x1 ;  /* 0x0000000a08087291 */ /* 0x000fe4000f8e083f */
[----:B------:R-:W-:Y:S01]  /*5680*/  UIADD3 UR32, UR24, 0x180, URZ ;  /* 0x0000018018207890 */ /* 0x000fe2000fffe03f */
[----:B------:R-:W-:Y:S01]  /*5690*/  SEL R7, RZ, 0x1, P1 ;  /* 0x00000001ff077807 */ /* 0x000fe20000800000 */
[----:B------:R-:W-:Y:S01]  /*56a0*/  UIADD3 UR26, UR34, 0x40, URZ ;  /* 0x00000040221a7890 */ /* 0x000fe2000fffe03f */
[----:B------:R-:W-:Y:S01]  /*56b0*/  SEL R5, R5, RZ, P1 ;  /* 0x000000ff05057207 */ /* 0x000fe20000800000 */
[----:B------:R-:W-:Y:S01]  /*56c0*/  UIADD3 UR24, UR24, 0x2180, URZ ;  /* 0x0000218018187890 */ /* 0x000fe2000fffe03f */
[----:B------:R-:W-:Y:S01]  /*56d0*/  LOP3.LUT R4, R4, R7, RZ, 0x3c, !PT ;  /* 0x0000000704047212 */ /* 0x000fe200078e3cff */
[----:B------:R-:W-:-:S02]  /*56e0*/  UIADD3 UR16, UR8, 0x1c180, URZ ;  /* 0x0001c18008107890 */ /* 0x000fc4000fffe03f */
[----:B------:R-:W-:Y:S01]  /*56f0*/  UIADD3 UR8, UR8, 0x1e180, URZ ;  /* 0x0001e18008087890 */ /* 0x000fe2000fffe03f */
[----:B------:R-:W-:Y:S01]  /*5700*/  UMOV UR6, 0x0 ;  /* 0x0000000000067882 */ /* 0x000fe20000000000 */
[----:B------:R-:W-:Y:S01]  /*5710*/  UMOV UR7, 0x10000000 ;  /* 0x1000000000077882 */ /* 0x000fe20000000000 */
[----:B------:R-:W-:Y:S01]  /*5720*/  UMOV UR25, UR33 ;  /* 0x0000002100197c82 */ /* 0x000fe20008000000 */
[----:B------:R-:W-:Y:S01]  /*5730*/  UMOV UR27, UR35 ;  /* 0x00000023001b7c82 */ /* 0x000fe20008000000 */
[----:B------:R-:W-:Y:S01]  /*5740*/  UMOV UR28, UR36 ;  /* 0x00000024001c7c82 */ /* 0x000fe20008000000 */
[----:B------:R-:W-:Y:S01]  /*5750*/  UMOV UR17, UR33 ;  /* 0x0000002100117c82 */ /* 0x000fe20008000000 */
[----:B------:R-:W-:Y:S01]  /*5760*/  UMOV UR18, UR34 ;  /* 0x0000002200127c82 */ /* 0x000fe20008000000 */
[----:B------:R-:W-:Y:S01]  /*5770*/  UMOV UR20, UR36 ;  /* 0x0000002400147c82 */ /* 0x000fe20008000000 */
[----:B------:R0:W-:Y:S01]  /*5780*/  UTMALDG.3D.MULTICAST [UR32], [UR4], UR29, desc[UR6] ;  /* 0x00000620040073b4 */ /* 0x0001e2000801181d */
[----:B------:R-:W-:Y:S01]  /*5790*/  UMOV UR9, UR33 ;  /* 0x0000002100097c82 */ /* 0x000fe20008000000 */
[----:B------:R-:W-:Y:S01]  /*57a0*/  UMOV UR11, UR19 ;  /* 0x00000013000b7c82 */ /* 0x000fe20008000000 */
[----:B------:R-:W-:Y:S01]  /*57b0*/  UMOV UR12, UR36 ;  /* 0x00000024000c7c82 */ /* 0x000fe20008000000 */
[----:B------:R-:W-:Y:S01]  /*57c0*/  UMOV UR10, UR26 ;  /* 0x0000001a000a7c82 */ /* 0x000fe20008000000 */
[----:B------:R0:W-:Y:S01]  /*57d0*/  UTMALDG.3D.MULTICAST [UR24], [UR4], UR29, desc[UR6] ;  /* 0x00000618040073b4 */ /* 0x0001e2000801181d */
[----:B------:R0:W-:Y:S01]  /*57e0*/  UTMALDG.3D.MULTICAST [UR16], [UR38], UR43, desc[UR6] ;  /* 0x00000610260073b4 */ /* 0x0001e2000801182b */
[----:B------:R0:W-:Y:S02]  /*57f0*/  UTMALDG.3D.MULTICAST [UR8], [UR38], UR43, desc[UR6] ;  /* 0x00000608260073b4 */ /* 0x0001e4000801182b */
[----:B0-----:R-:W-:Y:S05]  /*5800*/  @P3 BRA `(.L_x_112) ;  /* 0xfffffffc00043947 */ /* 0x001fea000383ffff */
.L_x_108:
[----:B------:R-:W-:Y:S05]  /*5810*/  BSYNC B1 ;  /* 0x0000000000017941 */ /* 0x000fea0003800000 */
.L_x_107:
[----:B------:R-:W2:Y:S01]  /*5820*/  LDL.64 R20, [R1] ;  /* 0x0000000001147983 */ /* 0x000ea20000100a00 */
[----:B------:R-:W-:Y:S01]  /*5830*/  LOP3.LUT P4, RZ, R10, 0xff, RZ, 0xc0, !PT ;  /* 0x000000ff0aff7812 */ /* 0x000fe2000788c0ff */
[----:B------:R-:W-:Y:S01]  /*5840*/  VIADD R11, R8, UR40 ;  /* 0x00000028080b7c36 */ /* 0x000fe20008000000 */
[----:B------:R-:W-:Y:S01]  /*5850*/  ULDC.64 UR4, c[0x0][0x650] ;  /* 0x0001940000047ab9 */ /* 0x000fe20000000a00 */
[----:B------:R-:W-:Y:S01]  /*5860*/  IMAD.U32 R8, RZ, RZ, UR40 ;  /* 0x00000028ff087e24 */ /* 0x000fe2000f8e00ff */
[----:B------:R-:W-:Y:S01]  /*5870*/  UISETP.GE.U32.AND UP0, UPT, UR40, 0x7, UPT ;  /* 0x000000072800788c */ /* 0x000fe2000bf06070 */
[C---:B------:R-:W-:Y:S01]  /*5880*/  IMAD.WIDE.U32 R4, R11.reuse, 0x24924925, RZ ;  /* 0x249249250b047825 */ /* 0x040fe200078e00ff */
[----:B------:R-:W-:Y:S01]  /*5890*/  ISETP.GT.U32.AND P1, PT, R11, 0x6, PT ;  /* 0x000000060b00780c */ /* 0x000fe20003f24070 */
[----:B------:R-:W-:Y:S01]  /*58a0*/  BSSY B1, `(.L_x_113) ;  /* 0x000006b000017945 */ /* 0x000fe20003800000 */
[----:B------:R-:W-:Y:S01]  /*58b0*/  PRMT R10, RZ, 0x7610, R10 ;  /* 0x00007610ff0a7816 */ /* 0x000fe2000000000a */
[----:B------:R-:W-:Y:S01]  /*58c0*/  IMAD.MOV.U32 R22, RZ, RZ, -0x1 ;  /* 0xffffffffff167424 */ /* 0x000fe200078e00ff */
[----:B------:R-:W-:Y:S01]  /*58d0*/  ISETP.LT.U32.AND P1, PT, R8, 0x7, P1 ;  /* 0x000000070800780c */ /* 0x000fe20000f21070 */
[----:B------:R-:W-:Y:S01]  /*58e0*/  IMAD.MOV.U32 R18, RZ, RZ, -0x1 ;  /* 0xffffffffff127424 */ /* 0x000fe200078e00ff */
[----:B------:R-:W-:Y:S01]  /*58f0*/  PLOP3.LUT P3, PT, PT, PT, UP0, 0x80, 0x0 ;  /* 0x000000000000781c */ /* 0x000fe20003f6f008 */
[----:B------:R-:W0:Y:S01]  /*5900*/  @P4 S2R R7, SR_CgaCtaId ;  /* 0x0000000000074919 */ /* 0x000e220000008800 */
[----:B------:R-:W-:Y:S01]  /*5910*/  SEL R4, RZ, 0x1, !P1 ;  /* 0x00000001ff047807 */ /* 0x000fe20004800000 */
[----:B------:R-:W-:Y:S01]  /*5920*/  IMAD.MOV.U32 R19, RZ, RZ, -0x1 ;  /* 0xffffffffff137424 */ /* 0x000fe200078e00ff */
[----:B------:R-:W-:-:S02]  /*5930*/  @P4 MOV R6, 0x400 ;  /* 0x0000040000064802 */ /* 0x000fc40000000f00 */
[----:B------:R-:W-:Y:S02]  /*5940*/  LOP3.LUT R3, R3, R4, RZ, 0x3c, !PT ;  /* 0x0000000403037212 */ /* 0x000fe400078e3cff */
[----:B------:R-:W-:Y:S02]  /*5950*/  PRMT R4, RZ, 0x7610, R4 ;  /* 0x00007610ff047816 */ /* 0x000fe40000000004 */
[----:B0-----:R-:W-:Y:S01]  /*5960*/  @P4 LEA R6, R7, R6, 0x18 ;  /* 0x0000000607064211 */ /* 0x001fe200078ec0ff */
[----:B------:R-:W-:-:S03]  /*5970*/  IMAD.IADD R7, R11, 0x1, -R5 ;  /* 0x000000010b077824 */ /* 0x000fc600078e0a05 */
[----:B------:R0:W-:Y:S02]  /*5980*/  @P4 SYNCS.ARRIVE.TRANS64.A1T0 RZ, [R6+URZ+0xa8], RZ ;  /* 0x0000a8ff06ff49a7 */ /* 0x0001e4000810003f */
[----:B------:R-:W-:-:S04]  /*5990*/  LEA.HI R7, R7, R5, RZ, 0x1f ;  /* 0x0000000507077211 */ /* 0x000fc800078ff8ff */
[----:B------:R-:W-:-:S04]  /*59a0*/  SHF.R.U32.HI R8, RZ, 0x2, R7 ;  /* 0x00000002ff087819 */ /* 0x000fc80000011607 */
[----:B------:R-:W-:Y:S01]  /*59b0*/  @P3 LOP3.LUT R3, R3, 0x1, R8, 0x78, !PT ;  /* 0x0000000103033812 */ /* 0x000fe200078e7808 */
[----:B------:R-:W-:Y:S01]  /*59c0*/  IMAD R8, R8, -0x7, R11 ;  /* 0xfffffff908087824 */ /* 0x000fe200078e020b */
[----:B--2---:R-:W-:-:S05]  /*59d0*/  IADD3 R16, P1, R16, R20, RZ ;  /* 0x0000001410107210 */ /* 0x004fca0007f3e0ff */
[----:B------:R-:W-:Y:S01]  /*59e0*/  IMAD.X R17, R17, 0x1, R0, P1 ;  /* 0x0000000111117824 */ /* 0x000fe200008e0600 */
[----:B------:R-:W-:-:S04]  /*59f0*/  ISETP.GE.U32.AND P1, PT, R16, UR4, PT ;  /* 0x0000000410007c0c */ /* 0x000fc8000bf26070 */
[----:B------:R-:W-:-:S13]  /*5a00*/  ISETP.GE.U32.AND.EX P1, PT, R17, UR5, PT, P1 ;  /* 0x0000000511007c0c */ /* 0x000fda000bf26110 */
[----:B0-----:R-:W-:Y:S05]  /*5a10*/  @P1 BRA `(.L_x_114) ;  /* 0x00000004004c1947 */ /* 0x001fea0003800000 */
[----:B------:R-:W0:Y:S01]  /*5a20*/  S2R R12, SR_CTAID.X ;  /* 0x00000000000c7919 */ /* 0x000e220000002500 */
[----:B------:R-:W-:Y:S01]  /*5a30*/  ULDC.64 UR4, c[0x0][0x628] ;  /* 0x00018a0000047ab9 */ /* 0x000fe20000000a00 */
[----:B------:R-:W1:Y:S01]  /*5a40*/  LDC R13, c[0x0][0x144] ;  /* 0x00005100ff0d7b82 */ /* 0x000e620000000800 */
[----:B------:R-:W-:Y:S01]  /*5a50*/  ISETP.NE.U32.AND P1, PT, RZ, UR4, PT ;  /* 0x00000004ff007c0c */ /* 0x000fe2000bf25070 */
[----:B------:R-:W2:Y:S01]  /*5a60*/  S2R R11, SR_CTAID.Y ;  /* 0x00000000000b7919 */ /* 0x000ea20000002600 */
[----:B------:R-:W-:Y:S01]  /*5a70*/  ULDC UR6, c[0x0][0x150] ;  /* 0x0000540000067ab9 */ /* 0x000fe20000000800 */
[----:B------:R-:W-:Y:S01]  /*5a80*/  ULDC UR7, c[0x0][0x630] ;  /* 0x00018c0000077ab9 */ /* 0x000fe20000000800 */
[----:B------:R-:W-:Y:S01]  /*5a90*/  ISETP.NE.AND.EX P1, PT, RZ, UR5, PT, P1 ;  /* 0x00000005ff007c0c */ /* 0x000fe2000bf25310 */
[----:B------:R-:W-:Y:S01]  /*5aa0*/  IMAD.MOV.U32 R4, RZ, RZ, R16 ;  /* 0x000000ffff047224 */ /* 0x000fe200078e0010 */
[----:B0-----:R-:W-:-:S05]  /*5ab0*/  I2FP.F32.U32 R5, R12 ;  /* 0x0000000c00057245 */ /* 0x001fca0000201000 */
[----:B------:R-:W-:Y:S01]  /*5ac0*/  FMUL R14, R5, UR6 ;  /* 0x00000006050e7c20 */ /* 0x000fe20008400000 */
[----:B------:R-:W-:-:S05]  /*5ad0*/  IMAD.MOV.U32 R5, RZ, RZ, R17 ;  /* 0x000000ffff057224 */ /* 0x000fca00078e0011 */
[----:B--2---:R-:W-:Y:S05]  /*5ae0*/  @!P1 BRA `(.L_x_115) ;  /* 0x0000000000289947 */ /* 0x004fea0003800000 */
[----:B------:R-:W-:Y:S02]  /*5af0*/  ULDC UR6, c[0x0][0x634] ;  /* 0x00018d0000067ab9 */ /* 0x000fe40000000800 */
[----:B------:R-:W-:-:S05]  /*5b00*/  IADD3 R5, P1, R16, UR6, RZ ;  /* 0x0000000610057c10 */ /* 0x000fca000ff3e0ff */
[----:B------:R-:W-:-:S04]  /*5b10*/  IMAD.X R15, RZ, RZ, R17, P1 ;  /* 0x000000ffff0f7224 */ /* 0x000fc800008e0611 */
[----:B------:R-:W-:-:S04]  /*5b20*/  IMAD.WIDE.U32 R6, R15, UR4, RZ ;  /* 0x000000040f067c25 */ /* 0x000fc8000f8e00ff */
[----:B------:R-:W-:-:S04]  /*5b30*/  IMAD.WIDE.U32 R6, P1, R5, UR5, R6 ;  /* 0x0000000505067c25 */ /* 0x000fc8000f820006 */
[----:B------:R-:W-:-:S04]  /*5b40*/  IMAD.WIDE.U32 R4, R5, UR4, RZ ;  /* 0x0000000405047c25 */ /* 0x000fc8000f8e00ff */
[----:B------:R-:W-:Y:S01]  /*5b50*/  IMAD.MOV.U32 R4, RZ, RZ, R7 ;  /* 0x000000ffff047224 */ /* 0x000fe200078e0007 */
[----:B------:R-:W-:Y:S01]  /*5b60*/  IADD3 RZ, P3, R5, R6, RZ ;  /* 0x0000000605ff7210 */ /* 0x000fe20007f7e0ff */
[----:B------:R-:W-:-:S04]  /*5b70*/  IMAD.X R5, RZ, RZ, RZ, P1 ;  /* 0x000000ffff057224 */ /* 0x000fc800008e06ff */
[----:B------:R-:W-:-:S08]  /*5b80*/  IMAD.WIDE.U32.X R4, R15, UR5, R4, P3 ;  /* 0x000000050f047c25 */ /* 0x000fd000098e0404 */
.L_x_115:
[--C-:B------:R-:W-:Y:S01]  /*5b90*/  SHF.R.U64 R19, R4, UR7, R5.reuse ;  /* 0x0000000704137c19 */ /* 0x100fe20008001205 */
[----:B------:R-:W0:Y:S01]  /*5ba0*/  F2I.U32.TRUNC.NTZ R14, R14 ;  /* 0x0000000e000e7305 */ /* 0x000e22000020f000 */
[----:B------:R-:W-:Y:S01]  /*5bb0*/  SHF.R.U32.HI R4, RZ, UR7, R5 ;  /* 0x00000007ff047c19 */ /* 0x000fe20008011605 */
[----:B------:R-:W-:Y:S01]  /*5bc0*/  ULDC.64 UR4, c[0x0][0x620] ;  /* 0x0001880000047ab9 */ /* 0x000fe20000000a00 */
[----:B------:R-:W-:Y:S01]  /*5bd0*/  IADD3 R7, P1, RZ, -R19, RZ ;  /* 0x80000013ff077210 */ /* 0x000fe20007f3e0ff */
[----:B------:R-:W-:Y:S01]  /*5be0*/  ULDC.64 UR6, c[0x0][0x640] ;  /* 0x0001900000067ab9 */ /* 0x000fe20000000a00 */
[----:B------:R-:W2:Y:S03]  /*5bf0*/  LDC R18, c[0x0][0x148] ;  /* 0x00005200ff127b82 */ /* 0x000ea60000000800 */
[----:B------:R-:W-:Y:S01]  /*5c00*/  IMAD.X R4, RZ, RZ, ~R4, P1 ;  /* 0x000000ffff047224 */ /* 0x000fe200008e0e04 */
[----:B------:R-:W-:-:S03]  /*5c10*/  ISETP.NE.U32.AND P1, PT, RZ, UR6, PT ;  /* 0x00000006ff007c0c */ /* 0x000fc6000bf25070 */
[----:B------:R-:W-:Y:S01]  /*5c20*/  IMAD R6, R4, UR4, RZ ;  /* 0x0000000404067c24 */ /* 0x000fe2000f8e02ff */
[----:B------:R-:W-:Y:S01]  /*5c30*/  ISETP.NE.AND.EX P1, PT, RZ, UR7, PT, P1 ;  /* 0x00000007ff007c0c */ /* 0x000fe2000bf25310 */
[----:B------:R-:W-:Y:S01]  /*5c40*/  IMAD.WIDE.U32 R4, R7, UR4, R16 ;  /* 0x0000000407047c25 */ /* 0x000fe2000f8e0010 */
[----:B------:R-:W-:-:S03]  /*5c50*/  ULDC UR4, c[0x0][0x618] ;  /* 0x0001860000047ab9 */ /* 0x000fc60000000800 */
[----:B------:R-:W-:Y:S01]  /*5c60*/  IMAD R7, R7, UR5, R6 ;  /* 0x0000000507077c24 */ /* 0x000fe2000f8e0206 */
[----:B------:R-:W-:Y:S01]  /*5c70*/  ULDC UR5, c[0x0][0x154] ;  /* 0x0000550000057ab9 */ /* 0x000fe20000000800 */
[----:B0-----:R-:W-:Y:S02]  /*5c80*/  IMAD.MOV R6, RZ, RZ, -R14 ;  /* 0x000000ffff067224 */ /* 0x001fe400078e0a0e */
[----:B------:R-:W-:Y:S02]  /*5c90*/  IMAD.IADD R5, R5, 0x1, R7 ;  /* 0x0000000105057824 */ /* 0x000fe400078e0207 */
[----:B-1----:R-:W-:Y:S01]  /*5ca0*/  IMAD R12, R13, R6, R12 ;  /* 0x000000060d0c7224 */ /* 0x002fe200078e020c */
[----:B------:R-:W-:Y:S02]  /*5cb0*/  I2FP.F32.U32 R6, R11 ;  /* 0x0000000b00067245 */ /* 0x000fe40000201000 */
[--C-:B------:R-:W-:Y:S02]  /*5cc0*/  SHF.R.U64 R13, R4, UR4, R5.reuse ;  /* 0x00000004040d7c19 */ /* 0x100fe40008001205 */
[----:B------:R-:W-:Y:S01]  /*5cd0*/  SHF.R.U32.HI R4, RZ, UR4, R5 ;  /* 0x00000004ff047c19 */ /* 0x000fe20008011605 */
[----:B------:R-:W-:Y:S01]  /*5ce0*/  FMUL R6, R6, UR5 ;  /* 0x0000000506067c20 */ /* 0x000fe20008400000 */
[----:B------:R-:W-:-:S02]  /*5cf0*/  ULDC UR4, c[0x0][0x608] ;  /* 0x0001820000047ab9 */ /* 0x000fc40000000800 */
[--C-:B------:R-:W-:Y:S01]  /*5d00*/  SHF.R.U64 R15, R13, UR4, R4.reuse ;  /* 0x000000040d0f7c19 */ /* 0x100fe20008001204 */
[----:B------:R0:W1:Y:S01]  /*5d10*/  F2I.U32.TRUNC.NTZ R20, R6 ;  /* 0x0000000600147305 */ /* 0x000062000020f000 */
[----:B------:R-:W-:Y:S01]  /*5d20*/  SHF.R.U32.HI R4, RZ, UR4, R4 ;  /* 0x00000004ff047c19 */ /* 0x000fe20008011604 */
[----:B------:R-:W-:-:S03]  /*5d30*/  ULDC UR4, c[0x0][0x658] ;  /* 0x0001960000047ab9 */ /* 0x000fc60000000800 */
[--C-:B------:R-:W-:Y:S02]  /*5d40*/  SHF.R.U64 R14, R15, UR4, R4.reuse ;  /* 0x000000040f0e7c19 */ /* 0x100fe40008001204 */
[----:B------:R-:W-:-:S03]  /*5d50*/  SHF.R.U32.HI R21, RZ, UR4, R4 ;  /* 0x00000004ff157c19 */ /* 0x000fc60008011604 */
[----:B------:R-:W-:Y:S02]  /*5d60*/  IMAD.MOV.U32 R4, RZ, RZ, R14 ;  /* 0x000000ffff047224 */ /* 0x000fe400078e000e */
[----:B------:R-:W-:Y:S01]  /*5d70*/  IMAD.MOV.U32 R5, RZ, RZ, R21 ;  /* 0x000000ffff057224 */ /* 0x000fe200078e0015 */
[----:B0-----:R-:W-:Y:S06]  /*5d80*/  @!P1 BRA `(.L_x_116) ;  /* 0x0000000000289947 */ /* 0x001fec0003800000 */
        /* <DEDUP_REMOVED lines=10> */
.L_x_116:
[----:B------:R-:W-:Y:S01]  /*5e30*/  ISETP.NE.AND P1, PT, R2, 0x1, PT ;  /* 0x000000010200780c */ /* 0x000fe20003f25270 */
[----:B------:R-:W-:Y:S01]  /*5e40*/  ULDC UR4, c[0x0][0x648] ;  /* 0x0001920000047ab9 */ /* 0x000fe20000000800 */
[----:B------:R-:W-:Y:S01]  /*5e50*/  LOP3.LUT R15, R15, UR21, RZ, 0xc0, !PT ;  /* 0x000000150f0f7c12 */ /* 0x000fe2000f8ec0ff */
[----:B-1----:R-:W-:Y:S01]  /*5e60*/  IMAD.MOV R20, RZ, RZ, -R20 ;  /* 0x000000ffff147224 */ /* 0x002fe200078e0a14 */
[----:B------:R-:W-:Y:S01]  /*5e70*/  SHF.R.U64 R4, R4, UR4, R5 ;  /* 0x0000000404047c19 */ /* 0x000fe20008001205 */
[----:B------:R-:W-:Y:S01]  /*5e80*/  ULDC UR4, c[0x0][0x638] ;  /* 0x00018e0000047ab9 */ /* 0x000fe20000000800 */
[----:B------:R-:W-:Y:S01]  /*5e90*/  LOP3.LUT R13, R13, UR14, RZ, 0xc0, !PT ;  /* 0x0000000e0d0d7c12 */ /* 0x000fe2000f8ec0ff */
[----:B------:R-:W-:Y:S02]  /*5ea0*/  ULDC UR5, c[0x0][0x610] ;  /* 0x0001840000057ab9 */ /* 0x000fe40000000800 */
[----:B------:R-:W-:Y:S02]  /*5eb0*/  IMAD.MOV R5, RZ, RZ, -R4 ;  /* 0x000000ffff057224 */ /* 0x000fe400078e0a04 */
[----:B------:R-:W-:-:S02]  /*5ec0*/  IMAD R15, R4, UR13, R15 ;  /* 0x0000000d040f7c24 */ /* 0x000fc4000f8e020f */
[----:B--2---:R-:W-:Y:S02]  /*5ed0*/  @P1 IMAD R12, R18, R20, R11 ;  /* 0x00000014120c1224 */ /* 0x004fe400078e020b */
[----:B------:R-:W-:Y:S01]  /*5ee0*/  IMAD R14, R5, UR4, R14 ;  /* 0x00000004050e7c24 */ /* 0x000fe2000f8e020e */
[----:B------:R-:W-:Y:S01]  /*5ef0*/  ULDC UR4, c[0x0][0x600] ;  /* 0x0001800000047ab9 */ /* 0x000fe20000000800 */
[----:B------:R-:W-:Y:S02]  /*5f00*/  IMAD R12, R15, UR5, R12 ;  /* 0x000000050f0c7c24 */ /* 0x000fe4000f8e020c */
[----:B------:R-:W-:Y:S02]  /*5f10*/  IMAD R5, R14, UR4, R13 ;  /* 0x000000040e057c24 */ /* 0x000fe4000f8e020d */
[----:B------:R-:W-:-:S03]  /*5f20*/  IMAD.MOV.U32 R4, RZ, RZ, 0x1 ;  /* 0x00000001ff047424 */ /* 0x000fc600078e00ff */
[----:B------:R-:W-:Y:S02]  /*5f30*/  SEL R18, R5, R12, !P1 ;  /* 0x0000000c05127207 */ /* 0x000fe40004800000 */
[----:B------:R-:W-:-:S07]  /*5f40*/  SEL R22, R12, R5, !P1 ;  /* 0x000000050c167207 */ /* 0x000fce0004800000 */
.L_x_114:
[----:B------:R-:W-:Y:S05]  /*5f50*/  BSYNC B1 ;  /* 0x0000000000017941 */ /* 0x000fea0003800000 */
.L_x_113:
[----:B------:R-:W-:-:S13]  /*5f60*/  LOP3.LUT P1, RZ, R4, 0xff, RZ, 0xc0, !PT ;  /* 0x000000ff04ff7812 */ /* 0x000fda000782c0ff */
[----:B------:R-:W-:Y:S05]  /*5f70*/  @P1 BRA `(.L_x_117) ;  /* 0xfffffff000f01947 */ /* 0x000fea000383ffff */
[----:B------:R-:W-:Y:S05]  /*5f80*/  BSYNC B0 ;  /* 0x0000000000007941 */ /* 0x000fea0003800000 */
.L_x_105:
[----:B------:R-:W-:-:S03]  /*5f90*/  UMOV UR4, 0xffffffff ;  /* 0xffffffff00047882 */ /* 0x000fc60000000000 */
[----:B------:R-:W-:Y:S05]  /*5fa0*/  BRA.DIV UR4, `(.L_x_118) ;  /* 0x0000000604b47947 */ /* 0x000fea000b800000 */
[----:B------:R-:W-:-:S13]  /*5fb0*/  ELECT P6, URZ, PT ;  /* 0x00000000003f782f */ /* 0x000fda00038c0000 */
.L_x_137:
[----:B------:R-:W-:Y:S04]  /*5fc0*/  BSSY B0, `(.L_x_119) ;  /* 0x0000046000007945 */ /* 0x000fe80003800000 */
[----:B------:R-:W-:Y:S05]  /*5fd0*/  @!P6 BRA `(.L_x_120) ;  /* 0x000000040010e947 */ /* 0x000fea0003800000 */
[----:B------:R-:W-:-:S04]  /*5fe0*/  LOP3.LUT R23, R23, 0x2, RZ, 0xfc, !PT ;  /* 0x0000000217177812 */ /* 0x000fc800078efcff */
[----:B------:R-:W-:-:S13]  /*5ff0*/  ISETP.NE.AND P0, PT, R23, 0x3, PT ;  /* 0x000000031700780c */ /* 0x000fda0003f05270 */
[----:B------:R-:W-:Y:S05]  /*6000*/  @!P0 BRA `(.L_x_121) ;  /* 0x0000000000048947 */ /* 0x000fea0003800000 */
[----:B------:R-:W-:Y:S01]  /*6010*/  BPT.TRAP 0x1 ;  /* 0x000000040000795c */ /* 0x000fe20000300000 */
.L_x_121:
[----:B------:R-:W0:Y:S01]  /*6020*/  S2R R5, SR_CgaCtaId ;  /* 0x0000000000057919 */ /* 0x000e220000008800 */
[----:B------:R-:W-:Y:S02]  /*6030*/  MOV R0, 0x400 ;  /* 0x0000040000007802 */ /* 0x000fe40000000f00 */
[----:B------:R-:W-:Y:S02]  /*6040*/  SHF.L.U32 R2, R3, 0x1f, RZ ;  /* 0x0000001f03027819 */ /* 0x000fe400000006ff */
[----:B0-----:R-:W-:-:S05]  /*6050*/  LEA R5, R5, R0, 0x18 ;  /* 0x0000000005057211 */ /* 0x001fca00078ec0ff */
[----:B------:R-:W-:-:S04]  /*6060*/  VIADD R5, R5, 0x38 ;  /* 0x0000003805057836 */ /* 0x000fc80000000000 */
[C---:B------:R-:W-:Y:S02]  /*6070*/  IMAD R7, R8.reuse, 0x8, R5 ;  /* 0x0000000808077824 */ /* 0x040fe400078e0205 */
[----:B------:R-:W-:Y:S02]  /*6080*/  VIADD R8, R8, 0x1 ;  /* 0x0000000108087836 */ /* 0x000fe40000000000 */
[----:B------:R-:W0:Y:S03]  /*6090*/  SYNCS.PHASECHK.TRANS64.TRYWAIT P0, [R7+URZ], R2 ;  /* 0x00000002070075a7 */ /* 0x000e26000800017f */
[----:B------:R-:W-:-:S04]  /*60a0*/  ISETP.NE.AND P1, PT, R8, 0x7, PT ;  /* 0x000000070800780c */ /* 0x000fc80003f25270 */
[----:B------:R-:W-:Y:S02]  /*60b0*/  SEL R0, RZ, 0x1, P1 ;  /* 0x00000001ff007807 */ /* 0x000fe40000800000 */
[----:B------:R-:W-:Y:S02]  /*60c0*/  SEL R8, R8, RZ, P1 ;  /* 0x000000ff08087207 */ /* 0x000fe40000800000 */
[----:B------:R-:W-:-:S03]  /*60d0*/  LOP3.LUT R9, R3, R0, RZ, 0x3c, !PT ;  /* 0x0000000003097212 */ /* 0x000fc600078e3cff */
[----:B------:R-:W-:Y:S01]  /*60e0*/  IMAD R6, R8, 0x8, R5 ;  /* 0x0000000808067824 */ /* 0x000fe200078e0205 */
[----:B------:R-:W-:Y:S01]  /*60f0*/  SHF.L.U32 R3, R9, 0x1f, RZ ;  /* 0x0000001f09037819 */ /* 0x000fe200000006ff */
[----:B0-----:R-:W-:Y:S06]  /*6100*/  @!P0 BRA `(.L_x_122) ;  /* 0x00000004007c8947 */ /* 0x001fec0003800000 */
.L_x_138:
[----:B------:R-:W1:Y:S01]  /*6110*/  SYNCS.PHASECHK.TRANS64.TRYWAIT P0, [R6+URZ], R3 ;  /* 0x00000003060075a7 */ /* 0x000e62000800017f */
[----:B------:R-:W-:-:S05]  /*6120*/  VIADD R0, R8, 0x1 ;  /* 0x0000000108007836 */ /* 0x000fca0000000000 */
[----:B------:R-:W-:-:S04]  /*6130*/  ISETP.NE.AND P1, PT, R0, 0x7, PT ;  /* 0x000000070000780c */ /* 0x000fc80003f25270 */
[----:B0-----:R-:W-:Y:S02]  /*6140*/  SEL R2, RZ, 0x1, P1 ;  /* 0x00000001ff027807 */ /* 0x001fe40000800000 */
[----:B------:R-:W-:Y:S02]  /*6150*/  SEL R0, R0, RZ, P1 ;  /* 0x000000ff00007207 */ /* 0x000fe40000800000 */
[----:B------:R-:W-:-:S03]  /*6160*/  LOP3.LUT R9, R9, R2, RZ, 0x3c, !PT ;  /* 0x0000000209097212 */ /* 0x000fc600078e3cff */
[----:B------:R-:W-:Y:S01]  /*6170*/  IMAD R7, R0, 0x8, R5 ;  /* 0x0000000800077824 */ /* 0x000fe200078e0205 */
[----:B------:R-:W-:Y:S01]  /*6180*/  SHF.L.U32 R4, R9, 0x1f, RZ ;  /* 0x0000001f09047819 */ /* 0x000fe200000006ff */
[----:B-1----:R-:W-:Y:S06]  /*6190*/  @!P0 BRA `(.L_x_123) ;  /* 0x00000004006c8947 */ /* 0x002fec0003800000 */
.L_x_139:
[----:B------:R-:W1:Y:S01]  /*61a0*/  SYNCS.PHASECHK.TRANS64.TRYWAIT P0, [R7+URZ], R4 ;  /* 0x00000004070075a7 */ /* 0x000e62000800017f */
[----:B------:R-:W-:-:S05]  /*61b0*/  VIADD R0, R0, 0x1 ;  /* 0x0000000100007836 */ /* 0x000fca0000000000 */
[----:B------:R-:W-:-:S04]  /*61c0*/  ISETP.NE.AND P1, PT, R0, 0x7, PT ;  /* 0x000000070000780c */ /* 0x000fc80003f25270 */
[----:B------:R-:W-:Y:S02]  /*61d0*/  SEL R2, RZ, 0x1, P1 ;  /* 0x00000001ff027807 */ /* 0x000fe40000800000 */
[----:B------:R-:W-:Y:S02]  /*61e0*/  SEL R0, R0, RZ, P1 ;  /* 0x000000ff00007207 */ /* 0x000fe40000800000 */
[----:B------:R-:W-:-:S03]  /*61f0*/  LOP3.LUT R9, R9, R2, RZ, 0x3c, !PT ;  /* 0x0000000209097212 */ /* 0x000fc600078e3cff */
[----:B0-----:R-:W-:Y:S01]  /*6200*/  IMAD R6, R0, 0x8, R5 ;  /* 0x0000000800067824 */ /* 0x001fe200078e0205 */
[----:B------:R-:W-:Y:S01]  /*6210*/  SHF.L.U32 R3, R9, 0x1f, RZ ;  /* 0x0000001f09037819 */ /* 0x000fe200000006ff */
[----:B-1----:R-:W-:Y:S06]  /*6220*/  @!P0 BRA `(.L_x_124) ;  /* 0x00000004005c8947 */ /* 0x002fec0003800000 */
.L_x_140:
        /* <DEDUP_REMOVED lines=9> */
.L_x_141:
        /* <DEDUP_REMOVED lines=9> */
.L_x_142:
[----:B------:R-:W1:Y:S01]  /*6350*/  SYNCS.PHASECHK.TRANS64.TRYWAIT P0, [R6+URZ], R3 ;  /* 0x00000003060075a7 */ /* 0x000e62000800017f */
[----:B------:R-:W-:-:S05]  /*6360*/  VIADD R0, R0, 0x1 ;  /* 0x0000000100007836 */ /* 0x000fca0000000000 */
[----:B------:R-:W-:-:S04]  /*6370*/  ISETP.NE.AND P1, PT, R0, 0x7, PT ;  /* 0x000000070000780c */ /* 0x000fc80003f25270 */
[----:B------:R-:W-:Y:S02]  /*6380*/  SEL R2, RZ, 0x1, P1 ;  /* 0x00000001ff027807 */ /* 0x000fe40000800000 */
[----:B------:R-:W-:Y:S02]  /*6390*/  SEL R0, R0, RZ, P1 ;  /* 0x000000ff00007207 */ /* 0x000fe40000800000 */
[----:B------:R-:W-:Y:S01]  /*63a0*/  LOP3.LUT R2, R9, R2, RZ, 0x3c, !PT ;  /* 0x0000000209027212 */ /* 0x000fe200078e3cff */
[----:B-1----:R-:W-:Y:S06]  /*63b0*/  @!P0 BRA `(.L_x_127) ;  /* 0x0000000400348947 */ /* 0x002fec0003800000 */
.L_x_143:
[----:B------:R-:W-:Y:S01]  /*63c0*/  IMAD R5, R0, 0x8, R5 ;  /* 0x0000000800057824 */ /* 0x000fe200078e0205 */
[----:B------:R-:W-:-:S07]  /*63d0*/  SHF.L.U32 R0, R2, 0x1f, RZ ;  /* 0x0000001f02007819 */ /* 0x000fce00000006ff */
.L_x_128:
[----:B--2---:R2:W3:Y:S02]  /*63e0*/  SYNCS.PHASECHK.TRANS64.TRYWAIT P0, [R5+URZ], R0 ;  /* 0x00000000050075a7 */ /* 0x0044e4000800017f */
[----:B---3--:R-:W-:Y:S05]  /*63f0*/  @!P0 NANOSLEEP.SYNCS 0x989680 ;  /* 0x009896800000895d */ /* 0x008fea0003900000 */
[----:B------:R-:W3:Y:S02]  /*6400*/  @!P0 SYNCS.PHASECHK.TRANS64 P0, [R5+URZ], R0 ;  /* 0x00000000050085a7 */ /* 0x000ee4000800007f */
[----:B---3--:R-:W-:Y:S05]  /*6410*/  @!P0 BRA `(.L_x_128) ;  /* 0xfffffffc00f08947 */ /* 0x008fea000383ffff */
.L_x_120:
[----:B------:R-:W-:Y:S05]  /*6420*/  BSYNC B0 ;  /* 0x0000000000007941 */ /* 0x000fea0003800000 */
.L_x_119:
[----:B------:R-:W-:Y:S05]  /*6430*/  EXIT ;  /* 0x000000000000794d */ /* 0x000fea0003800000 */
.L_x_19:
[----:B0-----:R-:W-:-:S04]  /*6440*/  IMAD.U32 R3, RZ, RZ, UR43 ;  /* 0x0000002bff037e24 */ /* 0x001fc8000f8e00ff */
[----:B------:R0:W1:Y:S03]  /*6450*/  SYNCS.PHASECHK.TRANS64.TRYWAIT P0, [R3+URZ+-0x8], R0 ;  /* 0xfffff800030075a7 */ /* 0x000066000800017f */
[----:B-1----:R-:W-:Y:S05]  /*6460*/  @!P0 NANOSLEEP.SYNCS 0x989680 ;  /* 0x009896800000895d */ /* 0x002fea0003900000 */
[----:B------:R-:W1:Y:S02]  /*6470*/  @!P0 SYNCS.PHASECHK.TRANS64 P0, [R3+URZ+-0x8], R0 ;  /* 0xfffff800030085a7 */ /* 0x000e64000800007f */
[----:B-1----:R-:W-:Y:S05]  /*6480*/  @!P0 BRA `(.L_x_19) ;  /* 0xfffffffc00ec8947 */ /* 0x002fea000383ffff */
[----:B------:R-:W-:Y:S05]  /*6490*/  BRA `(.L_x_129) ;  /* 0xffffffb4000c7947 */ /* 0x000fea000383ffff */
.L_x_24:
[----:B-1----:R1:W2:Y:S02]  /*64a0*/  SYNCS.PHASECHK.TRANS64.TRYWAIT P1, [R3+URZ], R0 ;  /* 0x00000000030075a7 */ /* 0x0022a4000802017f */
[----:B--2---:R-:W-:Y:S05]  /*64b0*/  @!P1 NANOSLEEP.SYNCS 0x989680 ;  /* 0x009896800000995d */ /* 0x004fea0003900000 */
[----:B------:R-:W2:Y:S02]  /*64c0*/  @!P1 SYNCS.PHASECHK.TRANS64 P1, [R3+URZ], R0 ;  /* 0x00000000030095a7 */ /* 0x000ea4000802007f */
[----:B--2---:R-:W-:Y:S05]  /*64d0*/  @!P1 BRA `(.L_x_24) ;  /* 0xfffffffc00f09947 */ /* 0x004fea000383ffff */
[----:B------:R-:W-:Y:S05]  /*64e0*/  BRA `(.L_x_23) ;  /* 0xffffffb400787947 */ /* 0x000fea000383ffff */
.L_x_29:
[----:B-1----:R-:W-:-:S04]  /*64f0*/  IMAD.U32 R5, RZ, RZ, UR4 ;  /* 0x00000004ff057e24 */ /* 0x002fc8000f8e00ff */
[----:B------:R1:W2:Y:S03]  /*6500*/  SYNCS.PHASECHK.TRANS64.TRYWAIT P1, [R5+URZ], R4 ;  /* 0x00000004050075a7 */ /* 0x0002a6000802017f */
[----:B--2---:R-:W-:Y:S05]  /*6510*/  @!P1 NANOSLEEP.SYNCS 0x989680 ;  /* 0x009896800000995d */ /* 0x004fea0003900000 */
[----:B------:R-:W2:Y:S02]  /*6520*/  @!P1 SYNCS.PHASECHK.TRANS64 P1, [R5+URZ], R4 ;  /* 0x00000004050095a7 */ /* 0x000ea4000802007f */
[----:B--2---:R-:W-:Y:S05]  /*6530*/  @!P1 BRA `(.L_x_29) ;  /* 0xfffffffc00ec9947 */ /* 0x004fea000383ffff */
[----:B------:R-:W-:Y:S05]  /*6540*/  BRA `(.L_x_28) ;  /* 0xffffffb800a07947 */ /* 0x000fea000383ffff */
.L_x_37:
[----:B0-----:R-:W-:-:S04]  /*6550*/  IMAD.U32 R3, RZ, RZ, UR43 ;  /* 0x0000002bff037e24 */ /* 0x001fc8000f8e00ff */
[----:B------:R0:W1:Y:S03]  /*6560*/  SYNCS.PHASECHK.TRANS64.TRYWAIT P0, [R3+URZ+0x8], R0 ;  /* 0x00000800030075a7 */ /* 0x000066000800017f */
[----:B-1----:R-:W-:Y:S05]  /*6570*/  @!P0 NANOSLEEP.SYNCS 0x989680 ;  /* 0x009896800000895d */ /* 0x002fea0003900000 */
[----:B------:R-:W1:Y:S02]  /*6580*/  @!P0 SYNCS.PHASECHK.TRANS64 P0, [R3+URZ+0x8], R0 ;  /* 0x00000800030085a7 */ /* 0x000e64000800007f */
[----:B-1----:R-:W-:Y:S05]  /*6590*/  @!P0 BRA `(.L_x_37) ;  /* 0xfffffffc00ec8947 */ /* 0x002fea000383ffff */
[----:B------:R-:W-:Y:S05]  /*65a0*/  BRA `(.L_x_130) ;  /* 0xffffffc000647947 */ /* 0x000fea000383ffff */
.L_x_106:
[----:B------:R-:W-:Y:S01]  /*65b0*/  BSSY B1, `(.L_x_131) ;  /* 0x0000006000017945 */ /* 0x000fe20003800000 */
[----:B------:R-:W-:-:S07]  /*65c0*/  IMAD.MOV.U32 R15, RZ, RZ, -0x1 ;  /* 0xffffffffff0f7424 */ /* 0x000fce00078e00ff */
[----:B-----5:R-:W-:Y:S05]  /*65d0*/  WARPSYNC.COLLECTIVE R15, `(.L_x_132) ;  /* 0x000000000f0c7348 */ /* 0x020fea0003c00000 */
[----:B------:R-:W-:Y:S02]  /*65e0*/  ELECT P6, UR62, PT ;  /* 0x00000000003e782f */ /* 0x000fe400038c0000 */
[----:B------:R-:W-:Y:S01]  /*65f0*/  MOV R14, UR62 ;  /* 0x0000003e000e7c02 */ /* 0x000fe20008000f00 */
[----:B-----5:R-:W-:Y:S10]  /*6600*/  ENDCOLLECTIVE ;  /* 0x000000000000791b */ /* 0x020ff40003800000 */
.L_x_132:
[----:B------:R-:W-:Y:S05]  /*6610*/  BSYNC B1 ;  /* 0x0000000000017941 */ /* 0x000fea0003800000 */
.L_x_131:
[----:B------:R-:W-:Y:S05]  /*6620*/  BRA `(.L_x_133) ;  /* 0xffffffec00507947 */ /* 0x000fea000383ffff */
.L_x_109:
[----:B-1----:R1:W2:Y:S02]  /*6630*/  SYNCS.PHASECHK.TRANS64.TRYWAIT P1, [R11+URZ+0x38], R6 ;  /* 0x000038060b0075a7 */ /* 0x0022a4000802017f */
[----:B--2---:R-:W-:Y:S05]  /*6640*/  @!P1 NANOSLEEP.SYNCS 0x989680 ;  /* 0x009896800000995d */ /* 0x004fea0003900000 */
[----:B------:R-:W2:Y:S02]  /*6650*/  @!P1 SYNCS.PHASECHK.TRANS64 P1, [R11+URZ+0x38], R6 ;  /* 0x000038060b0095a7 */ /* 0x000ea4000802007f */
[----:B--2---:R-:W-:Y:S05]  /*6660*/  @!P1 BRA `(.L_x_109) ;  /* 0xfffffffc00f09947 */ /* 0x004fea000383ffff */
[----:B------:R-:W-:Y:S05]  /*6670*/  BRA `(.L_x_134) ;  /* 0xffffffec00887947 */ /* 0x000fea000383ffff */
.L_x_118:
[----:B------:R-:W-:Y:S01]  /*6680*/  BSSY B0, `(.L_x_135) ;  /* 0x0000006000007945 */ /* 0x000fe20003800000 */
[----:B------:R-:W-:-:S07]  /*6690*/  IMAD.MOV.U32 R15, RZ, RZ, -0x1 ;  /* 0xffffffffff0f7424 */ /* 0x000fce00078e00ff */
[----:B-----5:R-:W-:Y:S05]  /*66a0*/  WARPSYNC.COLLECTIVE R15, `(.L_x_136) ;  /* 0x000000000f0c7348 */ /* 0x020fea0003c00000 */
[----:B------:R-:W-:Y:S02]  /*66b0*/  ELECT P6, UR62, PT ;  /* 0x00000000003e782f */ /* 0x000fe400038c0000 */
[----:B------:R-:W-:Y:S01]  /*66c0*/  MOV R14, UR62 ;  /* 0x0000003e000e7c02 */ /* 0x000fe20008000f00 */
[----:B-----5:R-:W-:Y:S10]  /*66d0*/  ENDCOLLECTIVE ;  /* 0x000000000000791b */ /* 0x020ff40003800000 */
.L_x_136:
[----:B------:R-:W-:Y:S05]  /*66e0*/  BSYNC B0 ;  /* 0x0000000000007941 */ /* 0x000fea0003800000 */
.L_x_135:
[----:B------:R-:W-:Y:S05]  /*66f0*/  BRA `(.L_x_137) ;  /* 0xfffffff800307947 */ /* 0x000fea000383ffff */
.L_x_122:
[----:B0-----:R0:W1:Y:S02]  /*6700*/  SYNCS.PHASECHK.TRANS64.TRYWAIT P0, [R7+URZ], R2 ;  /* 0x00000002070075a7 */ /* 0x001064000800017f */
[----:B-1----:R-:W-:Y:S05]  /*6710*/  @!P0 NANOSLEEP.SYNCS 0x989680 ;  /* 0x009896800000895d */ /* 0x002fea0003900000 */
[----:B------:R-:W1:Y:S02]  /*6720*/  @!P0 SYNCS.PHASECHK.TRANS64 P0, [R7+URZ], R2 ;  /* 0x00000002070085a7 */ /* 0x000e64000800007f */
[----:B-1----:R-:W-:Y:S05]  /*6730*/  @!P0 BRA `(.L_x_122) ;  /* 0xfffffffc00f08947 */ /* 0x002fea000383ffff */
[----:B------:R-:W-:Y:S05]  /*6740*/  BRA `(.L_x_138) ;  /* 0xfffffff800707947 */ /* 0x000fea000383ffff */
.L_x_123:
[----:B0-----:R0:W1:Y:S02]  /*6750*/  SYNCS.PHASECHK.TRANS64.TRYWAIT P0, [R6+URZ], R3 ;  /* 0x00000003060075a7 */ /* 0x001064000800017f */
[----:B-1----:R-:W-:Y:S05]  /*6760*/  @!P0 NANOSLEEP.SYNCS 0x989680 ;  /* 0x009896800000895d */ /* 0x002fea0003900000 */
[----:B------:R-:W1:Y:S02]  /*6770*/  @!P0 SYNCS.PHASECHK.TRANS64 P0, [R6+URZ], R3 ;  /* 0x00000003060085a7 */ /* 0x000e64000800007f */
[----:B-1----:R-:W-:Y:S05]  /*6780*/  @!P0 BRA `(.L_x_123) ;  /* 0xfffffffc00f08947 */ /* 0x002fea000383ffff */
[----:B------:R-:W-:Y:S05]  /*6790*/  BRA `(.L_x_139) ;  /* 0xfffffff800807947 */ /* 0x000fea000383ffff */
.L_x_124:
[----:B0-----:R0:W1:Y:S02]  /*67a0*/  SYNCS.PHASECHK.TRANS64.TRYWAIT P0, [R7+URZ], R4 ;  /* 0x00000004070075a7 */ /* 0x001064000800017f */
[----:B-1----:R-:W-:Y:S05]  /*67b0*/  @!P0 NANOSLEEP.SYNCS 0x989680 ;  /* 0x009896800000895d */ /* 0x002fea0003900000 */
[----:B------:R-:W1:Y:S02]  /*67c0*/  @!P0 SYNCS.PHASECHK.TRANS64 P0, [R7+URZ], R4 ;  /* 0x00000004070085a7 */ /* 0x000e64000800007f */
[----:B-1----:R-:W-:Y:S05]  /*67d0*/  @!P0 BRA `(.L_x_124) ;  /* 0xfffffffc00f08947 */ /* 0x002fea000383ffff */
[----:B------:R-:W-:Y:S05]  /*67e0*/  BRA `(.L_x_140) ;  /* 0xfffffff800907947 */ /* 0x000fea000383ffff */
.L_x_125:
[----:B0-----:R0:W1:Y:S02]  /*67f0*/  SYNCS.PHASECHK.TRANS64.TRYWAIT P0, [R6+URZ], R3 ;  /* 0x00000003060075a7 */ /* 0x001064000800017f */
[----:B-1----:R-:W-:Y:S05]  /*6800*/  @!P0 NANOSLEEP.SYNCS 0x989680 ;  /* 0x009896800000895d */ /* 0x002fea0003900000 */
[----:B------:R-:W1:Y:S02]  /*6810*/  @!P0 SYNCS.PHASECHK.TRANS64 P0, [R6+URZ], R3 ;  /* 0x00000003060085a7 */ /* 0x000e64000800007f */
[----:B-1----:R-:W-:Y:S05]  /*6820*/  @!P0 BRA `(.L_x_125) ;  /* 0xfffffffc00f08947 */ /* 0x002fea000383ffff */
[----:B------:R-:W-:Y:S05]  /*6830*/  BRA `(.L_x_141) ;  /* 0xfffffff800a07947 */ /* 0x000fea000383ffff */
.L_x_126:
[----:B0-----:R0:W1:Y:S02]  /*6840*/  SYNCS.PHASECHK.TRANS64.TRYWAIT P0, [R7+URZ], R4 ;  /* 0x00000004070075a7 */ /* 0x001064000800017f */
[----:B-1----:R-:W-:Y:S05]  /*6850*/  @!P0 NANOSLEEP.SYNCS 0x989680 ;  /* 0x009896800000895d */ /* 0x002fea0003900000 */
[----:B------:R-:W1:Y:S02]  /*6860*/  @!P0 SYNCS.PHASECHK.TRANS64 P0, [R7+URZ], R4 ;  /* 0x00000004070085a7 */ /* 0x000e64000800007f */
[----:B-1----:R-:W-:Y:S05]  /*6870*/  @!P0 BRA `(.L_x_126) ;  /* 0xfffffffc00f08947 */ /* 0x002fea000383ffff */
[----:B------:R-:W-:Y:S05]  /*6880*/  BRA `(.L_x_142) ;  /* 0xfffffff800b07947 */ /* 0x000fea000383ffff */
.L_x_127:
[----:B-1----:R1:W2:Y:S02]  /*6890*/  SYNCS.PHASECHK.TRANS64.TRYWAIT P0, [R6+URZ], R3 ;  /* 0x00000003060075a7 */ /* 0x0022a4000800017f */
[----:B--2---:R-:W-:Y:S05]  /*68a0*/  @!P0 NANOSLEEP.SYNCS 0x989680 ;  /* 0x009896800000895d */ /* 0x004fea0003900000 */
[----:B------:R-:W2:Y:S02]  /*68b0*/  @!P0 SYNCS.PHASECHK.TRANS64 P0, [R6+URZ], R3 ;  /* 0x00000003060085a7 */ /* 0x000ea4000800007f */
[----:B--2---:R-:W-:Y:S05]  /*68c0*/  @!P0 BRA `(.L_x_127) ;  /* 0xfffffffc00f08947 */ /* 0x004fea000383ffff */
[----:B------:R-:W-:Y:S05]  /*68d0*/  BRA `(.L_x_143) ;  /* 0xfffffff800b87947 */ /* 0x000fea000383ffff */
.L_x_144:
[----:B------:R-:W-:-:S00]  /*68e0*/  BRA `(.L_x_144) ;  /* 0xfffffffc00fc7947 */ /* 0x000fc0000383ffff */
[----:B------:R-:W-:-:S00]  /*68f0*/  NOP ;  /* 0x0000000000007918 */ /* 0x000fc00000000000 */
        /* <DEDUP_REMOVED lines=8> */
.L_x_145:


//--------------------- .nv.global.init           --------------------------
	.section	.nv.global.init,"aw",@progbits
.nv.global.init:
	.type		$str$22,@object
	.size		$str$22,($str$23 - $str$22)
$str$22:
        /*0000*/ 	.byte	0x6b, 0x5f, 0x74, 0x69, 0x6c, 0x65, 0x5f, 0x63, 0x6f, 0x75, 0x6e, 0x74, 0x20, 0x3e, 0x3d, 0x20
        /*0010*/ 	.byte	0x31, 0x00
	.type		$str$23,@object
	.size		$str$23,(__unnamed_1 - $str$23)
$str$23:
        /*0012*/ 	.byte	0x2f, 0x74, 0x6d, 0x70, 0x2f, 0x63, 0x75, 0x74, 0x6c, 0x61, 0x73, 0x73, 0x5f, 0x73, 0x77, 0x65
        /*0022*/ 	.byte	0x65, 0x70, 0x5f, 0x73, 0x72, 0x63, 0x2f, 0x69, 0x6e, 0x63, 0x6c, 0x75, 0x64, 0x65, 0x2f, 0x63
        /*0032*/ 	.byte	0x75, 0x74, 0x6c, 0x61, 0x73, 0x73, 0x2f, 0x67, 0x65, 0x6d, 0x6d, 0x2f, 0x63, 0x6f, 0x6c, 0x6c
        /*0042*/ 	.byte	0x65, 0x63, 0x74, 0x69, 0x76, 0x65, 0x2f, 0x73, 0x6d, 0x39, 0x30, 0x5f, 0x6d, 0x6d, 0x61, 0x5f
        /*0052*/ 	.byte	0x74, 0x6d, 0x61, 0x5f, 0x67, 0x6d, 0x6d, 0x61, 0x5f, 0x73, 0x73, 0x5f, 0x77, 0x61, 0x72, 0x70
        /*0062*/ 	.byte	0x73, 0x70, 0x65, 0x63, 0x69, 0x61, 0x6c, 0x69, 0x7a, 0x65, 0x64, 0x2e, 0x68, 0x70, 0x70, 0x00
	.type		__unnamed_1,@object
	.size		__unnamed_1,(.L_0 - __unnamed_1)
__unnamed_1:
        /*0072*/ 	.byte	0x76, 0x6f, 0x69, 0x64, 0x20, 0x63, 0x75, 0x74, 0x6c, 0x61, 0x73, 0x73, 0x3a, 0x3a, 0x67, 0x65
        /* <DEDUP_REMOVED lines=181> */
        /*0bd2*/ 	.byte	0x79, 0x5d, 0x00
.L_0:


//--------------------- .nv.shared._ZN7cutlass13device_kernelINS_4gemm6kernel13GemmUniversalIN4cute5tupleIJiiiiEEENS1_10collective13CollectiveMmaINS1_34MainloopSm90TmaGmmaWarpSpecializedILi7ENS5_IJNS4_1CILi4EEENSA_ILi2EEENSA_ILi1EEEEEENS1_32KernelTmaWarpSpecializedPingpongEEENS5_IJNSA_ILi64EEESH_NSA_ILi128EEEEEENS_10bfloat16_tENS5_IJlSD_lEEESK_SL_NS4_8TiledMMAINS4_8MMA_AtomIJNS4_4SM904GMMA27MMA_64x64x16_F32BF16BF16_SSILNSP_5MajorE0ELSR_0ELNSP_7ScaleInE1ELSS_1EEEEEENS4_6LayoutINS5_IJSD_SD_SD_EEENS5_IJNSA_ILi0EEESX_SX_EEEEENS5_IJNS4_10UnderscoreES10_S10_EEEEENS4_23SM90_TMA_LOAD_MULTICASTENS4_14ComposedLayoutINS4_7SwizzleILi3ELi4ELi3EEENS4_18smem_ptr_flag_bitsILi16EEENSV_INS5_IJNSA_ILi8EEESH_EEENS5_IJSH_SD_EEEEEEEvNS4_8identityES13_S1D_vS1E_EENS_8epilogue10collective6detail29Sm90TmaWarpSpecializedAdapterINS1H_15DefaultEpilogueISK_SL_SL_NS1G_6thread17LinearCombinationISK_Li1EffLNS1L_9ScaleType4KindE0ELNS_15FloatRoundStyleE2ESK_EENS1_15EpilogueDefaultEEEEEvvEEEEvNT_6ParamsE --------------------------
	.section	.nv.shared._ZN7cutlass13device_kernelINS_4gemm6kernel13GemmUniversalIN4cute5tupleIJiiiiEEENS1_10collective13CollectiveMmaINS1_34MainloopSm90TmaGmmaWarpSpecializedILi7ENS5_IJNS4_1CILi4EEENSA_ILi2EEENSA_ILi1EEEEEENS1_32KernelTmaWarpSpecializedPingpongEEENS5_IJNSA_ILi64EEESH_NSA_ILi128EEEEEENS_10bfloat16_tENS5_IJlSD_lEEESK_SL_NS4_8TiledMMAINS4_8MMA_AtomIJNS4_4SM904GMMA27MMA_64x64x16_F32BF16BF16_SSILNSP_5MajorE0ELSR_0ELNSP_7ScaleInE1ELSS_1EEEEEENS4_6LayoutINS5_IJSD_SD_SD_EEENS5_IJNSA_ILi0EEESX_SX_EEEEENS5_IJNS4_10UnderscoreES10_S10_EEEEENS4_23SM90_TMA_LOAD_MULTICASTENS4_14ComposedLayoutINS4_7SwizzleILi3ELi4ELi3EEENS4_18smem_ptr_flag_bitsILi16EEENSV_INS5_IJNSA_ILi8EEESH_EEENS5_IJSH_SD_EEEEEEEvNS4_8identityES13_S1D_vS1E_EENS_8epilogue10collective6detail29Sm90TmaWarpSpecializedAdapterINS1H_15DefaultEpilogueISK_SL_SL_NS1G_6thread17LinearCombinationISK_Li1EffLNS1L_9ScaleType4KindE0ELNS_15FloatRoundStyleE2ESK_EENS1_15EpilogueDefaultEEEEEvvEEEEvNT_6ParamsE,"aw",@nobits
	.sectionflags	@""
	.align	16
	.zero		1024


//--------------------- .nv.shared.reserved.0     --------------------------
	.section	.nv.shared.reserved.0,"aw",@nobits
	.weak		__nv_reservedSMEM_offset_0_alias
	.size		__nv_reservedSMEM_offset_0_alias, 0, 0
	.other		__nv_reservedSMEM_offset_0_alias,@"STO_CUDA_RESERVED_SHARED STV_DEFAULT"
__nv_reservedSMEM_offset_0_alias:
	.zero		0


//--------------------- .nv.global                --------------------------
	.section	.nv.global,"aw",@nobits
.nv.global:
	.type		_ZN40_INTERNAL_772768a8_4_k_cu_021d53f4_184334cute1_E,@object
	.size		_ZN40_INTERNAL_772768a8_4_k_cu_021d53f4_184334cute1_E,(_ZN40_INTERNAL_772768a8_4_k_cu_021d53f4_184334cuda3std3__45__cpo6cbeginE - _ZN40_INTERNAL_772768a8_4_k_cu_021d53f4_184334cute1_E)
_ZN40_INTERNAL_772768a8_4_k_cu_021d53f4_184334cute1_E:
	.zero		1
	.type		_ZN40_INTERNAL_772768a8_4_k_cu_021d53f4_184334cuda3std3__45__cpo6cbeginE,@object
	.size		_ZN40_INTERNAL_772768a8_4_k_cu_021d53f4_184334cuda3std3__45__cpo6cbeginE,(_ZN40_INTERNAL_772768a8_4_k_cu_021d53f4_184334cuda3std3__48in_placeE - _ZN40_INTERNAL_772768a8_4_k_cu_021d53f4_184334cuda3std3__45__cpo6cbeginE)
_ZN40_INTERNAL_772768a8_4_k_cu_021d53f4_184334cuda3std3__45__cpo6cbeginE:
	.zero		1
	.type		_ZN40_INTERNAL_772768a8_4_k_cu_021d53f4_184334cuda3std3__48in_placeE,@object
	.size		_ZN40_INTERNAL_772768a8_4_k_cu_021d53f4_184334cuda3std3__48in_placeE,(_ZN40_INTERNAL_772768a8_4_k_cu_021d53f4_184334cuda3std6ranges3__45__cpo9iter_moveE - _ZN40_INTERNAL_772768a8_4_k_cu_021d53f4_184334cuda3std3__48in_placeE)
_ZN40_INTERNAL_772768a8_4_k_cu_021d53f4_184334cuda3std3__48in_placeE:
	.zero		1
	.type		_ZN40_INTERNAL_772768a8_4_k_cu_021d53f4_184334cuda3std6ranges3__45__cpo9iter_moveE,@object
	.size		_ZN40_INTERNAL_772768a8_4_k_cu_021d53f4_184334cuda3std6ranges3__45__cpo9iter_moveE,(_ZN40_INTERNAL_772768a8_4_k_cu_021d53f4_184334cuda3std3__45__cpo5beginE - _ZN40_INTERNAL_772768a8_4_k_cu_021d53f4_184334cuda3std6ranges3__45__cpo9iter_moveE)
_ZN40_INTERNAL_772768a8_4_k_cu_021d53f4_184334cuda3std6ranges3__45__cpo9iter_moveE:
	.zero		1
	.type		_ZN40_INTERNAL_772768a8_4_k_cu_021d53f4_184334cuda3std3__45__cpo5beginE,@object
	.size		_ZN40_INTERNAL_772768a8_4_k_cu_021d53f4_184334cuda3std3__45__cpo5beginE,(_ZN40_INTERNAL_772768a8_4_k_cu_021d53f4_184334cuda3std3__442_GLOBAL__N__772768a8_4_k_cu_021d53f4_184336ignoreE - _ZN40_INTERNAL_772768a8_4_k_cu_021d53f4_184334cuda3std3__45__cpo5beginE)
_ZN40_INTERNAL_772768a8_4_k_cu_021d53f4_184334cuda3std3__45__cpo5beginE:
	.zero		1
	.type		_ZN40_INTERNAL_772768a8_4_k_cu_021d53f4_184334cuda3std3__442_GLOBAL__N__772768a8_4_k_cu_021d53f4_184336ignoreE,@object
	.size		_ZN40_INTERNAL_772768a8_4_k_cu_021d53f4_184334cuda3std3__442_GLOBAL__N__772768a8_4_k_cu_021d53f4_184336ignoreE,(_ZN40_INTERNAL_772768a8_4_k_cu_021d53f4_184334cute7productE - _ZN40_INTERNAL_772768a8_4_k_cu_021d53f4_184334cuda3std3__442_GLOBAL__N__772768a8_4_k_cu_021d53f4_184336ignoreE)
_ZN40_INTERNAL_772768a8_4_k_cu_021d53f4_184334cuda3std3__442_GLOBAL__N__772768a8_4_k_cu_021d53f4_184336ignoreE:
	.zero		1
	.type		_ZN40_INTERNAL_772768a8_4_k_cu_021d53f4_184334cute7productE,@object
	.size		_ZN40_INTERNAL_772768a8_4_k_cu_021d53f4_184334cute7productE,(_ZN40_INTERNAL_772768a8_4_k_cu_021d53f4_184334cuda3std3__45__cpo3endE - _ZN40_INTERNAL_772768a8_4_k_cu_021d53f4_184334cute7productE)
_ZN40_INTERNAL_772768a8_4_k_cu_021d53f4_184334cute7productE:
	.zero		1
	.type		_ZN40_INTERNAL_772768a8_4_k_cu_021d53f4_184334cuda3std3__45__cpo3endE,@object
	.size		_ZN40_INTERNAL_772768a8_4_k_cu_021d53f4_184334cuda3std3__45__cpo3endE,(_ZN40_INTERNAL_772768a8_4_k_cu_021d53f4_184334cuda3std3__419piecewise_constructE - _ZN40_INTERNAL_772768a8_4_k_cu_021d53f4_184334cuda3std3__45__cpo3endE)
_ZN40_INTERNAL_772768a8_4_k_cu_021d53f4_184334cuda3std3__45__cpo3endE:
	.zero		1
	.type		_ZN40_INTERNAL_772768a8_4_k_cu_021d53f4_184334cuda3std3__419piecewise_constructE,@object
	.size		_ZN40_INTERNAL_772768a8_4_k_cu_021d53f4_184334cuda3std3__419piecewise_constructE,(_ZN40_INTERNAL_772768a8_4_k_cu_021d53f4_184334cuda3std3__45__cpo4cendE - _ZN40_INTERNAL_772768a8_4_k_cu_021d53f4_184334cuda3std3__419piecewise_constructE)
_ZN40_INTERNAL_772768a8_4_k_cu_021d53f4_184334cuda3std3__419piecewise_constructE:
	.zero		1
	.type		_ZN40_INTERNAL_772768a8_4_k_cu_021d53f4_184334cuda3std3__45__cpo4cendE,@object
	.size		_ZN40_INTERNAL_772768a8_4_k_cu_021d53f4_184334cuda3std3__45__cpo4cendE,(_ZN40_INTERNAL_772768a8_4_k_cu_021d53f4_184334cuda3std6ranges3__45__cpo4swapE - _ZN40_INTERNAL_772768a8_4_k_cu_021d53f4_184334cuda3std3__45__cpo4cendE)
_ZN40_INTERNAL_772768a8_4_k_cu_021d53f4_184334cuda3std3__45__cpo4cendE:
	.zero		1
	.type		_ZN40_INTERNAL_772768a8_4_k_cu_021d53f4_184334cuda3std6ranges3__45__cpo4swapE,@object
	.size		_ZN40_INTERNAL_772768a8_4_k_cu_021d53f4_184334cuda3std6ranges3__45__cpo4swapE,(.L_8 - _ZN40_INTERNAL_772768a8_4_k_cu_021d53f4_184334cuda3std6ranges3__45__cpo4swapE)
_ZN40_INTERNAL_772768a8_4_k_cu_021d53f4_184334cuda3std6ranges3__45__cpo4swapE:
	.zero		1
.L_8:


//--------------------- .nv.constant0._ZN7cutlass13device_kernelINS_4gemm6kernel13GemmUniversalIN4cute5tupleIJiiiiEEENS1_10collective13CollectiveMmaINS1_34MainloopSm90TmaGmmaWarpSpecializedILi7ENS5_IJNS4_1CILi4EEENSA_ILi2EEENSA_ILi1EEEEEENS1_32KernelTmaWarpSpecializedPingpongEEENS5_IJNSA_ILi64EEESH_NSA_ILi128EEEEEENS_10bfloat16_tENS5_IJlSD_lEEESK_SL_NS4_8TiledMMAINS4_8MMA_AtomIJNS4_4SM904GMMA27MMA_64x64x16_F32BF16BF16_SSILNSP_5MajorE0ELSR_0ELNSP_7ScaleInE1ELSS_1EEEEEENS4_6LayoutINS5_IJSD_SD_SD_EEENS5_IJNSA_ILi0EEESX_SX_EEEEENS5_IJNS4_10UnderscoreES10_S10_EEEEENS4_23SM90_TMA_LOAD_MULTICASTENS4_14ComposedLayoutINS4_7SwizzleILi3ELi4ELi3EEENS4_18smem_ptr_flag_bitsILi16EEENSV_INS5_IJNSA_ILi8EEESH_EEENS5_IJSH_SD_EEEEEEEvNS4_8identityES13_S1D_vS1E_EENS_8epilogue10collective6detail29Sm90TmaWarpSpecializedAdapterINS1H_15DefaultEpilogueISK_SL_SL_NS1G_6thread17LinearCombinationISK_Li1EffLNS1L_9ScaleType4KindE0ELNS_15FloatRoundStyleE2ESK_EENS1_15EpilogueDefaultEEEEEvvEEEEvNT_6ParamsE --------------------------
	.section	.nv.constant0._ZN7cutlass13device_kernelINS_4gemm6kernel13GemmUniversalIN4cute5tupleIJiiiiEEENS1_10collective13CollectiveMmaINS1_34MainloopSm90TmaGmmaWarpSpecializedILi7ENS5_IJNS4_1CILi4EEENSA_ILi2EEENSA_ILi1EEEEEENS1_32KernelTmaWarpSpecializedPingpongEEENS5_IJNSA_ILi64EEESH_NSA_ILi128EEEEEENS_10bfloat16_tENS5_IJlSD_lEEESK_SL_NS4_8TiledMMAINS4_8MMA_AtomIJNS4_4SM904GMMA27MMA_64x64x16_F32BF16BF16_SSILNSP_5MajorE0ELSR_0ELNSP_7ScaleInE1ELSS_1EEEEEENS4_6LayoutINS5_IJSD_SD_SD_EEENS5_IJNSA_ILi0EEESX_SX_EEEEENS5_IJNS4_10UnderscoreES10_S10_EEEEENS4_23SM90_TMA_LOAD_MULTICASTENS4_14ComposedLayoutINS4_7SwizzleILi3ELi4ELi3EEENS4_18smem_ptr_flag_bitsILi16EEENSV_INS5_IJNSA_ILi8EEESH_EEENS5_IJSH_SD_EEEEEEEvNS4_8identityES13_S1D_vS1E_EENS_8epilogue10collective6detail29Sm90TmaWarpSpecializedAdapterINS1H_15DefaultEpilogueISK_SL_SL_NS1G_6thread17LinearCombinationISK_Li1EffLNS1L_9ScaleType4KindE0ELNS_15FloatRoundStyleE2ESK_EENS1_15EpilogueDefaultEEEEEvvEEEEvNT_6ParamsE,"a",@progbits
	.sectionflags	@""
	.align	4
.nv.constant0._ZN7cutlass13device_kernelINS_4gemm6kernel13GemmUniversalIN4cute5tupleIJiiiiEEENS1_10collective13CollectiveMmaINS1_34MainloopSm90TmaGmmaWarpSpecializedILi7ENS5_IJNS4_1CILi4EEENSA_ILi2EEENSA_ILi1EEEEEENS1_32KernelTmaWarpSpecializedPingpongEEENS5_IJNSA_ILi64EEESH_NSA_ILi128EEEEEENS_10bfloat16_tENS5_IJlSD_lEEESK_SL_NS4_8TiledMMAINS4_8MMA_AtomIJNS4_4SM904GMMA27MMA_64x64x16_F32BF16BF16_SSILNSP_5MajorE0ELSR_0ELNSP_7ScaleInE1ELSS_1EEEEEENS4_6LayoutINS5_IJSD_SD_SD_EEENS5_IJNSA_ILi0EEESX_SX_EEEEENS5_IJNS4_10UnderscoreES10_S10_EEEEENS4_23SM90_TMA_LOAD_MULTICASTENS4_14ComposedLayoutINS4_7SwizzleILi3ELi4ELi3EEENS4_18smem_ptr_flag_bitsILi16EEENSV_INS5_IJNSA_ILi8EEESH_EEENS5_IJSH_SD_EEEEEEEvNS4_8identityES13_S1D_vS1E_EENS_8epilogue10collective6detail29Sm90TmaWarpSpecializedAdapterINS1H_15DefaultEpilogueISK_SL_SL_NS1G_6thread17LinearCombinationISK_Li1EffLNS1L_9ScaleType4KindE0ELNS_15FloatRoundStyleE2ESK_EENS1_15EpilogueDefaultEEEEEvvEEEEvNT_6ParamsE:
	.zero		1664


//--------------------- SYMBOLS --------------------------

	.type		.nv.reservedSmem.offset0,@object
	.size		.nv.reservedSmem.offset0,0x4
	.type		__assertfail,@function
